	.target	sm_100a

	.elftype	@"ET_EXEC"


//--------------------- .note.nv.tkinfo           --------------------------
	.section	.note.nv.tkinfo,"",@"SHT_NOTE"
	.sectionflags	@"SHF_NOTE_NV_TKINFO"
	.tkinfo
        /*0018*/ 	.word	0x00000002
        /*0030*/ 	.string	""
        /*0030*/ 	.string	"ptxas"
        /*0030*/ 	.string	"Cuda compilation tools, release 13.0, V13.0.88"
        /*0030*/ 	.string	"Build cuda_13.0.r13.0/compiler.36424714_0"
        /*0030*/ 	.string	"-arch sm_100a -m 64 "



//--------------------- .note.nv.cuinfo           --------------------------
	.section	.note.nv.cuinfo,"",@"SHT_NOTE"
	.sectionflags	@"SHF_NOTE_NV_CUINFO"
        /*0018*/ 	.short	0x0002
        /*001a*/ 	.short	0x0064
        /*001c*/ 	.short	0x0082
	.zero		2


//--------------------- .nv.info                  --------------------------
	.section	.nv.info,"",@"SHT_CUDA_INFO"
	.align	4


	//----- nvinfo : EIATTR_REGCOUNT
	.align		4
        /*0000*/ 	.byte	0x04, 0x2f
        /*0002*/ 	.short	(.L_19 - .L_18)
	.align		4
.L_18:
        /*0004*/ 	.word	index@(_ZN7cutlass13device_kernelINS_4gemm6kernel13GemmUniversalIN4cute5tupleIJiiiiEEENS1_10collective13CollectiveMmaINS1_35MainloopSm100TmaUmmaWarpSpecializedILi10ELi2ELi4ENS5_IJNS4_1CILi2EEESB_NSA_ILi1EEEEEEEENS5_IJNSA_ILi256EEENSA_ILi64EEENSA_ILi128EEEEEENS_12float_e5m2_tENS5_IJlSC_lEEESJ_SK_NS4_8TiledMMAINS4_8MMA_AtomIJNS4_10MMA_TraitsINS4_25SM100_MMA_F8F6F4_2x1SM_SSEJSJ_SJ_fSF_SG_NS4_17integral_constantINS4_4UMMA5MajorELSR_0EEESS_NSP_INSQ_7ScaleInELST_0EEESU_EEEEEENS4_6LayoutINS5_IJSC_SC_SC_EEENS5_IJNSA_ILi0EEESZ_SZ_EEEEENS5_IJNS4_10UnderscoreES12_S12_EEEEENS4_28SM100_TMA_2SM_LOAD_MULTICASTENS4_14ComposedLayoutINS4_7SwizzleILi3ELi4ELi3EEENS4_18smem_ptr_flag_bitsILi8EEENSX_INS5_IJNSA_ILi8EEESH_EEENS5_IJSH_SC_EEEEEEEvNS4_8identityENS4_18SM100_TMA_2SM_LOADES1F_vS1G_EENS_8epilogue10collective18CollectiveEpilogueINS1J_23Sm100TmaWarpSpecializedILi1ELi1ELi64ELb0ELb0EEEJNS5_IJSH_SG_SH_EEENS5_IJNSX_ISH_SC_EENSX_ISG_SC_EEEEESJ_SK_SJ_SK_NS1J_6fusion15FusionCallbacksIS1N_NS1S_17LinearCombinationISJ_fSJ_fLNS_15FloatRoundStyleE2EEES1O_S1R_JEEENS4_5SM1004TMEM4LOAD26SM100_TMEM_LOAD_32dp32b64xENS4_13SM90_TMA_LOADENS16_INS17_ILi2ELi4ELi3EEES1A_NSX_INS5_IJS1B_SG_EEENS5_IJSG_SC_EEEEEEENS4_39AutoVectorizingCopyWithAssumedAlignmentILi128EEENS4_14SM90_TMA_STOREES27_S29_S29_EEEvvEEEEvNT_6ParamsE)
        /*0008*/ 	.word	0x0000009a


	//----- nvinfo : EIATTR_FRAME_SIZE
	.align		4
.L_19:
        /*000c*/ 	.byte	0x04, 0x11
        /*000e*/ 	.short	(.L_21 - .L_20)
	.align		4
.L_20:
        /*0010*/ 	.word	index@($__internal_2_$__cuda_sm10x_tcgen05_guardrail_trap_unallocated_columns_being_dealloced)
        /*0014*/ 	.word	0x00000000


	//----- nvinfo : EIATTR_FRAME_SIZE
	.align		4
.L_21:
        /*0018*/ 	.byte	0x04, 0x11
        /*001a*/ 	.short	(.L_23 - .L_22)
	.align		4
.L_22:
        /*001c*/ 	.word	index@($__internal_1_$__cuda_sm10x_tcgen05_guardrail_trap_phase_invalid_during_alloc)
        /*0020*/ 	.word	0x00000000


	//----- nvinfo : EIATTR_FRAME_SIZE
	.align		4
.L_23:
        /*0024*/ 	.byte	0x04, 0x11
        /*0026*/ 	.short	(.L_25 - .L_24)
	.align		4
.L_24:
        /*0028*/ 	.word	index@($__internal_0_$__cuda_sm10x_tcgen05_guardrail_trap_col_being_dealloced_not_returned_by_alloc)
        /*002c*/ 	.word	0x00000000


	//----- nvinfo : EIATTR_FRAME_SIZE
	.align		4
.L_25:
        /*0030*/ 	.byte	0x04, 0x11
        /*0032*/ 	.short	(.L_27 - .L_26)
	.align		4
.L_26:
        /*0034*/ 	.word	index@(_ZN7cutlass13device_kernelINS_4gemm6kernel13GemmUniversalIN4cute5tupleIJiiiiEEENS1_10collective13CollectiveMmaINS1_35MainloopSm100TmaUmmaWarpSpecializedILi10ELi2ELi4ENS5_IJNS4_1CILi2EEESB_NSA_ILi1EEEEEEEENS5_IJNSA_ILi256EEENSA_ILi64EEENSA_ILi128EEEEEENS_12float_e5m2_tENS5_IJlSC_lEEESJ_SK_NS4_8TiledMMAINS4_8MMA_AtomIJNS4_10MMA_TraitsINS4_25SM100_MMA_F8F6F4_2x1SM_SSEJSJ_SJ_fSF_SG_NS4_17integral_constantINS4_4UMMA5MajorELSR_0EEESS_NSP_INSQ_7ScaleInELST_0EEESU_EEEEEENS4_6LayoutINS5_IJSC_SC_SC_EEENS5_IJNSA_ILi0EEESZ_SZ_EEEEENS5_IJNS4_10UnderscoreES12_S12_EEEEENS4_28SM100_TMA_2SM_LOAD_MULTICASTENS4_14ComposedLayoutINS4_7SwizzleILi3ELi4ELi3EEENS4_18smem_ptr_flag_bitsILi8EEENSX_INS5_IJNSA_ILi8EEESH_EEENS5_IJSH_SC_EEEEEEEvNS4_8identityENS4_18SM100_TMA_2SM_LOADES1F_vS1G_EENS_8epilogue10collective18CollectiveEpilogueINS1J_23Sm100TmaWarpSpecializedILi1ELi1ELi64ELb0ELb0EEEJNS5_IJSH_SG_SH_EEENS5_IJNSX_ISH_SC_EENSX_ISG_SC_EEEEESJ_SK_SJ_SK_NS1J_6fusion15FusionCallbacksIS1N_NS1S_17LinearCombinationISJ_fSJ_fLNS_15FloatRoundStyleE2EEES1O_S1R_JEEENS4_5SM1004TMEM4LOAD26SM100_TMEM_LOAD_32dp32b64xENS4_13SM90_TMA_LOADENS16_INS17_ILi2ELi4ELi3EEES1A_NSX_INS5_IJS1B_SG_EEENS5_IJSG_SC_EEEEEEENS4_39AutoVectorizingCopyWithAssumedAlignmentILi128EEENS4_14SM90_TMA_STOREES27_S29_S29_EEEvvEEEEvNT_6ParamsE)
        /*0038*/ 	.word	0x00000000


	//----- nvinfo : EIATTR_MIN_STACK_SIZE
	.align		4
.L_27:
        /*003c*/ 	.byte	0x04, 0x12
        /*003e*/ 	.short	(.L_29 - .L_28)
	.align		4
.L_28:
        /*0040*/ 	.word	index@(_ZN7cutlass13device_kernelINS_4gemm6kernel13GemmUniversalIN4cute5tupleIJiiiiEEENS1_10collective13CollectiveMmaINS1_35MainloopSm100TmaUmmaWarpSpecializedILi10ELi2ELi4ENS5_IJNS4_1CILi2EEESB_NSA_ILi1EEEEEEEENS5_IJNSA_ILi256EEENSA_ILi64EEENSA_ILi128EEEEEENS_12float_e5m2_tENS5_IJlSC_lEEESJ_SK_NS4_8TiledMMAINS4_8MMA_AtomIJNS4_10MMA_TraitsINS4_25SM100_MMA_F8F6F4_2x1SM_SSEJSJ_SJ_fSF_SG_NS4_17integral_constantINS4_4UMMA5MajorELSR_0EEESS_NSP_INSQ_7ScaleInELST_0EEESU_EEEEEENS4_6LayoutINS5_IJSC_SC_SC_EEENS5_IJNSA_ILi0EEESZ_SZ_EEEEENS5_IJNS4_10UnderscoreES12_S12_EEEEENS4_28SM100_TMA_2SM_LOAD_MULTICASTENS4_14ComposedLayoutINS4_7SwizzleILi3ELi4ELi3EEENS4_18smem_ptr_flag_bitsILi8EEENSX_INS5_IJNSA_ILi8EEESH_EEENS5_IJSH_SC_EEEEEEEvNS4_8identityENS4_18SM100_TMA_2SM_LOADES1F_vS1G_EENS_8epilogue10collective18CollectiveEpilogueINS1J_23Sm100TmaWarpSpecializedILi1ELi1ELi64ELb0ELb0EEEJNS5_IJSH_SG_SH_EEENS5_IJNSX_ISH_SC_EENSX_ISG_SC_EEEEESJ_SK_SJ_SK_NS1J_6fusion15FusionCallbacksIS1N_NS1S_17LinearCombinationISJ_fSJ_fLNS_15FloatRoundStyleE2EEES1O_S1R_JEEENS4_5SM1004TMEM4LOAD26SM100_TMEM_LOAD_32dp32b64xENS4_13SM90_TMA_LOADENS16_INS17_ILi2ELi4ELi3EEES1A_NSX_INS5_IJS1B_SG_EEENS5_IJSG_SC_EEEEEEENS4_39AutoVectorizingCopyWithAssumedAlignmentILi128EEENS4_14SM90_TMA_STOREES27_S29_S29_EEEvvEEEEvNT_6ParamsE)
        /*0044*/ 	.word	0x00000000
.L_29:


//--------------------- .nv.compat                --------------------------
	.section	.nv.compat,"",@"SHT_CUDA_COMPAT_INFO"
	.align	4
        /*0000*/ 	.byte	0x02, 0x09, 0x01, 0x00, 0x02, 0x02, 0x02, 0x00, 0x02, 0x05, 0x05, 0x00, 0x03, 0x07, 0x01, 0x01
        /*0010*/ 	.byte	0x02, 0x03, 0x01, 0x00, 0x02, 0x06, 0x01, 0x00, 0x04, 0x0b, 0x08, 0x00, 0x09, 0x00, 0x00, 0x00
        /*0020*/ 	.byte	0x00, 0x00, 0x00, 0x00


//--------------------- .nv.info._ZN7cutlass13device_kernelINS_4gemm6kernel13GemmUniversalIN4cute5tupleIJiiiiEEENS1_10collective13CollectiveMmaINS1_35MainloopSm100TmaUmmaWarpSpecializedILi10ELi2ELi4ENS5_IJNS4_1CILi2EEESB_NSA_ILi1EEEEEEEENS5_IJNSA_ILi256EEENSA_ILi64EEENSA_ILi128EEEEEENS_12float_e5m2_tENS5_IJlSC_lEEESJ_SK_NS4_8TiledMMAINS4_8MMA_AtomIJNS4_10MMA_TraitsINS4_25SM100_MMA_F8F6F4_2x1SM_SSEJSJ_SJ_fSF_SG_NS4_17integral_constantINS4_4UMMA5MajorELSR_0EEESS_NSP_INSQ_7ScaleInELST_0EEESU_EEEEEENS4_6LayoutINS5_IJSC_SC_SC_EEENS5_IJNSA_ILi0EEESZ_SZ_EEEEENS5_IJNS4_10UnderscoreES12_S12_EEEEENS4_28SM100_TMA_2SM_LOAD_MULTICASTENS4_14ComposedLayoutINS4_7SwizzleILi3ELi4ELi3EEENS4_18smem_ptr_flag_bitsILi8EEENSX_INS5_IJNSA_ILi8EEESH_EEENS5_IJSH_SC_EEEEEEEvNS4_8identityENS4_18SM100_TMA_2SM_LOADES1F_vS1G_EENS_8epilogue10collective18CollectiveEpilogueINS1J_23Sm100TmaWarpSpecializedILi1ELi1ELi64ELb0ELb0EEEJNS5_IJSH_SG_SH_EEENS5_IJNSX_ISH_SC_EENSX_ISG_SC_EEEEESJ_SK_SJ_SK_NS1J_6fusion15FusionCallbacksIS1N_NS1S_17LinearCombinationISJ_fSJ_fLNS_15FloatRoundStyleE2EEES1O_S1R_JEEENS4_5SM1004TMEM4LOAD26SM100_TMEM_LOAD_32dp32b64xENS4_13SM90_TMA_LOADENS16_INS17_ILi2ELi4ELi3EEES1A_NSX_INS5_IJS1B_SG_EEENS5_IJSG_SC_EEEEEEENS4_39AutoVectorizingCopyWithAssumedAlignmentILi128EEENS4_14SM90_TMA_STOREES27_S29_S29_EEEvvEEEEvNT_6ParamsE --------------------------
	.section	.nv.info._ZN7cutlass13device_kernelINS_4gemm6kernel13GemmUniversalIN4cute5tupleIJiiiiEEENS1_10collective13CollectiveMmaINS1_35MainloopSm100TmaUmmaWarpSpecializedILi10ELi2ELi4ENS5_IJNS4_1CILi2EEESB_NSA_ILi1EEEEEEEENS5_IJNSA_ILi256EEENSA_ILi64EEENSA_ILi128EEEEEENS_12float_e5m2_tENS5_IJlSC_lEEESJ_SK_NS4_8TiledMMAINS4_8MMA_AtomIJNS4_10MMA_TraitsINS4_25SM100_MMA_F8F6F4_2x1SM_SSEJSJ_SJ_fSF_SG_NS4_17integral_constantINS4_4UMMA5MajorELSR_0EEESS_NSP_INSQ_7ScaleInELST_0EEESU_EEEEEENS4_6LayoutINS5_IJSC_SC_SC_EEENS5_IJNSA_ILi0EEESZ_SZ_EEEEENS5_IJNS4_10UnderscoreES12_S12_EEEEENS4_28SM100_TMA_2SM_LOAD_MULTICASTENS4_14ComposedLayoutINS4_7SwizzleILi3ELi4ELi3EEENS4_18smem_ptr_flag_bitsILi8EEENSX_INS5_IJNSA_ILi8EEESH_EEENS5_IJSH_SC_EEEEEEEvNS4_8identityENS4_18SM100_TMA_2SM_LOADES1F_vS1G_EENS_8epilogue10collective18CollectiveEpilogueINS1J_23Sm100TmaWarpSpecializedILi1ELi1ELi64ELb0ELb0EEEJNS5_IJSH_SG_SH_EEENS5_IJNSX_ISH_SC_EENSX_ISG_SC_EEEEESJ_SK_SJ_SK_NS1J_6fusion15FusionCallbacksIS1N_NS1S_17LinearCombinationISJ_fSJ_fLNS_15FloatRoundStyleE2EEES1O_S1R_JEEENS4_5SM1004TMEM4LOAD26SM100_TMEM_LOAD_32dp32b64xENS4_13SM90_TMA_LOADENS16_INS17_ILi2ELi4ELi3EEES1A_NSX_INS5_IJS1B_SG_EEENS5_IJSG_SC_EEEEEEENS4_39AutoVectorizingCopyWithAssumedAlignmentILi128EEENS4_14SM90_TMA_STOREES27_S29_S29_EEEvvEEEEvNT_6ParamsE,"",@"SHT_CUDA_INFO"
	.sectionflags	@""
	.align	4


	//----- nvinfo : EIATTR_CUDA_API_VERSION
	.align		4
        /*0000*/ 	.byte	0x04, 0x37
        /*0002*/ 	.short	(.L_31 - .L_30)
.L_30:
        /*0004*/ 	.word	0x00000082


	//----- nvinfo : EIATTR_KPARAM_INFO
	.align		4
.L_31:
        /*0008*/ 	.byte	0x04, 0x17
        /*000a*/ 	.short	(.L_33 - .L_32)
.L_32:
        /*000c*/ 	.word	0x00000000
        /*0010*/ 	.short	0x0000
        /*0012*/ 	.short	0x0000
        /*0014*/ 	.byte	0x00, 0xf0, 0x01, 0x20


	//----- nvinfo : EIATTR_AT_ENTRY_FRAGMENTS
	.align		4
.L_33:
        /*0018*/ 	.byte	0x04, 0x4f
        /*001a*/ 	.short	(.L_35 - .L_34)


	//   ....[0]....
.L_34:
        /*001c*/ 	.word	0x00000007


	//----- nvinfo : EIATTR_RESERVED_SMEM_USED
	.align		4
.L_35:
        /*0020*/ 	.byte	0x01, 0x41
	.zero		2


	//----- nvinfo : EIATTR_SPARSE_MMA_MASK
	.align		4
        /*0024*/ 	.byte	0x03, 0x50
        /*0026*/ 	.short	0x0000


	//----- nvinfo : EIATTR_TCGEN05_2CTA_USED
	.align		4
        /*0028*/ 	.byte	0x01, 0x52
	.zero		2


	//----- nvinfo : EIATTR_MAXREG_COUNT
	.align		4
        /*002c*/ 	.byte	0x03, 0x1b
        /*002e*/ 	.short	0x00ff


	//----- nvinfo : EIATTR_NUM_BARRIERS
	.align		4
        /*0030*/ 	.byte	0x02, 0x4c
        /*0032*/ 	.byte	0x07
	.zero		1


	//----- nvinfo : EIATTR_EXTERNS
	.align		4
        /*0034*/ 	.byte	0x04, 0x0f
        /*0036*/ 	.short	(.L_37 - .L_36)


	//   ....[0]....
	.align		4
.L_36:
        /*0038*/ 	.word	index@(__assertfail)


	//----- nvinfo : EIATTR_MERCURY_ISA_VERSION
	.align		4
.L_37:
        /*003c*/ 	.byte	0x03, 0x5f
        /*003e*/ 	.short	0x0101


	//----- nvinfo : EIATTR_INT_WARP_WIDE_INSTR_OFFSETS
	.align		4
        /*0040*/ 	.byte	0x04, 0x31
        /*0042*/ 	.short	(.L_39 - .L_38)


	//   ....[0]....
.L_38:
        /*0044*/ 	.word	0x00000e60


	//   ....[1]....
        /*0048*/ 	.word	0x00000f10


	//   ....[2]....
        /*004c*/ 	.word	0x00004710


	//   ....[3]....
        /*0050*/ 	.word	0x00004740


	//   ....[4]....
        /*0054*/ 	.word	0x00004760


	//   ....[5]....
        /*0058*/ 	.word	0x000052a0


	//   ....[6]....
        /*005c*/ 	.word	0x00005350


	//----- nvinfo : EIATTR_COOP_GROUP_MASK_REGIDS
	.align		4
.L_39:
        /*0060*/ 	.byte	0x04, 0x29
        /*0062*/ 	.short	(.L_41 - .L_40)


	//   ....[0]....
.L_40:
        /*0064*/ 	.word	0xffffffff


	//   ....[1]....
        /*0068*/ 	.word	0xffffffff


	//   ....[2]....
        /*006c*/ 	.word	0xffffffff


	//   ....[3]....
        /*0070*/ 	.word	0xffffffff


	//   ....[4]....
        /*0074*/ 	.word	0xffffffff


	//   ....[5]....
        /*0078*/ 	.word	0xffffffff


	//   ....[6]....
        /*007c*/ 	.word	0xffffffff


	//   ....[7]....
        /*0080*/ 	.word	0xffffffff


	//   ....[8]....
        /*0084*/ 	.word	0xffffffff


	//   ....[9]....
        /*0088*/ 	.word	0xffffffff


	//   ....[10]....
        /*008c*/ 	.word	0xffffffff


	//   ....[11]....
        /*0090*/ 	.word	0xffffffff


	//   ....[12]....
        /*0094*/ 	.word	0xffffffff


	//   ....[13]....
        /*0098*/ 	.word	0xffffffff


	//----- nvinfo : EIATTR_COOP_GROUP_INSTR_OFFSETS
	.align		4
.L_41:
        /*009c*/ 	.byte	0x04, 0x28
        /*009e*/ 	.short	(.L_43 - .L_42)


	//   ....[0]....
.L_42:
        /*00a0*/ 	.word	0x000000b0


	//   ....[1]....
        /*00a4*/ 	.word	0x00000510


	//   ....[2]....
        /*00a8*/ 	.word	0x000007d0


	//   ....[3]....
        /*00ac*/ 	.word	0x00000910


	//   ....[4]....
        /*00b0*/ 	.word	0x00000a10


	//   ....[5]....
        /*00b4*/ 	.word	0x00000b80


	//   ....[6]....
        /*00b8*/ 	.word	0x00000d20


	//   ....[7]....
        /*00bc*/ 	.word	0x00000f80


	//   ....[8]....
        /*00c0*/ 	.word	0x000022c0


	//   ....[9]....
        /*00c4*/ 	.word	0x000034f0


	//   ....[10]....
        /*00c8*/ 	.word	0x000039c0


	//   ....[11]....
        /*00cc*/ 	.word	0x000039f0


	//   ....[12]....
        /*00d0*/ 	.word	0x00004610


	//   ....[13]....
        /*00d4*/ 	.word	0x00004820


	//----- nvinfo : EIATTR_VRC_CTA_INIT_COUNT
	.align		4
.L_43:
        /*00d8*/ 	.byte	0x02, 0x4a
        /*00da*/ 	.byte	0x80
	.zero		1


	//----- nvinfo : EIATTR_SYSCALL_OFFSETS
	.align		4
        /*00dc*/ 	.byte	0x04, 0x46
        /*00de*/ 	.short	(.L_45 - .L_44)


	//   ....[0]....
.L_44:
        /*00e0*/ 	.word	0x00005e90


	//   ....[1]....
        /*00e4*/ 	.word	0x00005fd0


	//   ....[2]....
        /*00e8*/ 	.word	0x000067a0


	//----- nvinfo : EIATTR_MBARRIER_INSTR_OFFSETS
	.align		4
.L_45:
        /*00ec*/ 	.byte	0x04, 0x39
        /*00ee*/ 	.short	(.L_47 - .L_46)


	//   ....[0]....
.L_46:
        /*00f0*/ 	.word	0x00000670
        /*00f4*/ 	.word	0x000000ff
        /*00f8*/ 	.word	0x00000000
        /*00fc*/ 	.short	0x0100
        /*00fe*/ 	.byte	0x04
	.zero		1


	//   ....[1]....
        /*0100*/ 	.word	0x00000680
        /*0104*/ 	.word	0x000000ff
        /*0108*/ 	.word	0x00000050
        /*010c*/ 	.short	0x0100
        /*010e*/ 	.byte	0x04
	.zero		1


	//   ....[2]....
        /*0110*/ 	.word	0x00000690
        /*0114*/ 	.word	0x000000ff
        /*0118*/ 	.word	0x00000008
        /*011c*/ 	.short	0x0100
        /*011e*/ 	.byte	0x04
	.zero		1


	//   ....[3]....
        /*0120*/ 	.word	0x000006a0
        /*0124*/ 	.word	0x000000ff
        /*0128*/ 	.word	0x00000058
        /*012c*/ 	.short	0x0100
        /*012e*/ 	.byte	0x04
	.zero		1


	//   ....[4]....
        /*0130*/ 	.word	0x000006b0
        /*0134*/ 	.word	0x000000ff
        /*0138*/ 	.word	0x00000010
        /*013c*/ 	.short	0x0100
        /*013e*/ 	.byte	0x04
	.zero		1


	//   ....[5]....
        /*0140*/ 	.word	0x000006c0
        /*0144*/ 	.word	0x000000ff
        /*0148*/ 	.word	0x00000060
        /*014c*/ 	.short	0x0100
        /*014e*/ 	.byte	0x04
	.zero		1


	//   ....[6]....
        /*0150*/ 	.word	0x000006d0
        /*0154*/ 	.word	0x000000ff
        /*0158*/ 	.word	0x00000018
        /*015c*/ 	.short	0x0100
        /*015e*/ 	.byte	0x04
	.zero		1


	//   ....[7]....
        /*0160*/ 	.word	0x000006e0
        /*0164*/ 	.word	0x000000ff
        /*0168*/ 	.word	0x00000068
        /*016c*/ 	.short	0x0100
        /*016e*/ 	.byte	0x04
	.zero		1


	//   ....[8]....
        /*0170*/ 	.word	0x000006f0
        /*0174*/ 	.word	0x000000ff
        /*0178*/ 	.word	0x00000020
        /*017c*/ 	.short	0x0100
        /*017e*/ 	.byte	0x04
	.zero		1


	//   ....[9]....
        /*0180*/ 	.word	0x00000700
        /*0184*/ 	.word	0x000000ff
        /*0188*/ 	.word	0x00000070
        /*018c*/ 	.short	0x0100
        /*018e*/ 	.byte	0x04
	.zero		1


	//   ....[10]....
        /*0190*/ 	.word	0x00000710
        /*0194*/ 	.word	0x000000ff
        /*0198*/ 	.word	0x00000028
        /*019c*/ 	.short	0x0100
        /*019e*/ 	.byte	0x04
	.zero		1


	//   ....[11]....
        /*01a0*/ 	.word	0x00000720
        /*01a4*/ 	.word	0x000000ff
        /*01a8*/ 	.word	0x00000078
        /*01ac*/ 	.short	0x0100
        /*01ae*/ 	.byte	0x04
	.zero		1


	//   ....[12]....
        /*01b0*/ 	.word	0x00000730
        /*01b4*/ 	.word	0x000000ff
        /*01b8*/ 	.word	0x00000030
        /*01bc*/ 	.short	0x0100
        /*01be*/ 	.byte	0x04
	.zero		1


	//   ....[13]....
        /*01c0*/ 	.word	0x00000740
        /*01c4*/ 	.word	0x000000ff
        /*01c8*/ 	.word	0x00000080
        /*01cc*/ 	.short	0x0100
        /*01ce*/ 	.byte	0x04
	.zero		1


	//   ....[14]....
        /*01d0*/ 	.word	0x00000750
        /*01d4*/ 	.word	0x000000ff
        /*01d8*/ 	.word	0x00000038
        /*01dc*/ 	.short	0x0100
        /*01de*/ 	.byte	0x04
	.zero		1


	//   ....[15]....
        /*01e0*/ 	.word	0x00000760
        /*01e4*/ 	.word	0x000000ff
        /*01e8*/ 	.word	0x00000088
        /*01ec*/ 	.short	0x0100
        /*01ee*/ 	.byte	0x04
	.zero		1


	//   ....[16]....
        /*01f0*/ 	.word	0x00000770
        /*01f4*/ 	.word	0x000000ff
        /*01f8*/ 	.word	0x00000040
        /*01fc*/ 	.short	0x0100
        /*01fe*/ 	.byte	0x04
	.zero		1


	//   ....[17]....
        /*0200*/ 	.word	0x00000780
        /*0204*/ 	.word	0x000000ff
        /*0208*/ 	.word	0x00000090
        /*020c*/ 	.short	0x0100
        /*020e*/ 	.byte	0x04
	.zero		1


	//   ....[18]....
        /*0210*/ 	.word	0x00000790
        /*0214*/ 	.word	0x000000ff
        /*0218*/ 	.word	0x00000048
        /*021c*/ 	.short	0x0100
        /*021e*/ 	.byte	0x04
	.zero		1


	//   ....[19]....
        /*0220*/ 	.word	0x000007a0
        /*0224*/ 	.word	0x000000ff
        /*0228*/ 	.word	0x00000098
        /*022c*/ 	.short	0x0100
        /*022e*/ 	.byte	0x04
	.zero		1


	//   ....[20]....
        /*0230*/ 	.word	0x000008e0
        /*0234*/ 	.word	0x000000ff
        /*0238*/ 	.word	0x000000a0
        /*023c*/ 	.short	0x0100
        /*023e*/ 	.byte	0x04
	.zero		1


	//   ....[21]....
        /*0240*/ 	.word	0x000008f0
        /*0244*/ 	.word	0x000000ff
        /*0248*/ 	.word	0x000000a8
        /*024c*/ 	.short	0x0100
        /*024e*/ 	.byte	0x04
	.zero		1


	//   ....[22]....
        /*0250*/ 	.word	0x000009e0
        /*0254*/ 	.word	0x000000ff
        /*0258*/ 	.word	0x000000b0
        /*025c*/ 	.short	0x0100
        /*025e*/ 	.byte	0x06
	.zero		1


	//   ....[23]....
        /*0260*/ 	.word	0x000009f0
        /*0264*/ 	.word	0x000000ff
        /*0268*/ 	.word	0x000000b8
        /*026c*/ 	.short	0x0100
        /*026e*/ 	.byte	0x06
	.zero		1


	//   ....[24]....
        /*0270*/ 	.word	0x00000b30
        /*0274*/ 	.word	0x000000ff
        /*0278*/ 	.word	0x000000c0
        /*027c*/ 	.short	0x0100
        /*027e*/ 	.byte	0x06
	.zero		1


	//   ....[25]....
        /*0280*/ 	.word	0x00000b40
        /*0284*/ 	.word	0x000000ff
        /*0288*/ 	.word	0x000000d0
        /*028c*/ 	.short	0x0100
        /*028e*/ 	.byte	0x06
	.zero		1


	//   ....[26]....
        /*0290*/ 	.word	0x00000b50
        /*0294*/ 	.word	0x000000ff
        /*0298*/ 	.word	0x000000c8
        /*029c*/ 	.short	0x0100
        /*029e*/ 	.byte	0x06
	.zero		1


	//   ....[27]....
        /*02a0*/ 	.word	0x00000b60
        /*02a4*/ 	.word	0x000000ff
        /*02a8*/ 	.word	0x000000d8
        /*02ac*/ 	.short	0x0100
        /*02ae*/ 	.byte	0x06
	.zero		1


	//   ....[28]....
        /*02b0*/ 	.word	0x00000c90
        /*02b4*/ 	.word	0x000000ff
        /*02b8*/ 	.word	0x000000e0
        /*02bc*/ 	.short	0x0100
        /*02be*/ 	.byte	0x04
	.zero		1


	//   ....[29]....
        /*02c0*/ 	.word	0x00000ca0
        /*02c4*/ 	.word	0x000000ff
        /*02c8*/ 	.word	0x00000100
        /*02cc*/ 	.short	0x0100
        /*02ce*/ 	.byte	0x04
	.zero		1


	//   ....[30]....
        /*02d0*/ 	.word	0x00000cb0
        /*02d4*/ 	.word	0x000000ff
        /*02d8*/ 	.word	0x000000e8
        /*02dc*/ 	.short	0x0100
        /*02de*/ 	.byte	0x04
	.zero		1


	//   ....[31]....
        /*02e0*/ 	.word	0x00000cc0
        /*02e4*/ 	.word	0x000000ff
        /*02e8*/ 	.word	0x00000108
        /*02ec*/ 	.short	0x0100
        /*02ee*/ 	.byte	0x04
	.zero		1


	//   ....[32]....
        /*02f0*/ 	.word	0x00000cd0
        /*02f4*/ 	.word	0x000000ff
        /*02f8*/ 	.word	0x000000f0
        /*02fc*/ 	.short	0x0100
        /*02fe*/ 	.byte	0x04
	.zero		1


	//   ....[33]....
        /*0300*/ 	.word	0x00000ce0
        /*0304*/ 	.word	0x000000ff
        /*0308*/ 	.word	0x00000110
        /*030c*/ 	.short	0x0100
        /*030e*/ 	.byte	0x04
	.zero		1


	//   ....[34]....
        /*0310*/ 	.word	0x00000cf0
        /*0314*/ 	.word	0x000000ff
        /*0318*/ 	.word	0x000000f8
        /*031c*/ 	.short	0x0100
        /*031e*/ 	.byte	0x04
	.zero		1


	//   ....[35]....
        /*0320*/ 	.word	0x00000d00
        /*0324*/ 	.word	0x000000ff
        /*0328*/ 	.word	0x00000118
        /*032c*/ 	.short	0x0100
        /*032e*/ 	.byte	0x04
	.zero		1


	//   ....[36]....
        /*0330*/ 	.word	0x00000e00
        /*0334*/ 	.word	0x000000ff
        /*0338*/ 	.word	0x00000120
        /*033c*/ 	.short	0x0100
        /*033e*/ 	.byte	0x04
	.zero		1


	//   ....[37]....
        /*0340*/ 	.word	0x00000e10
        /*0344*/ 	.word	0x000000ff
        /*0348*/ 	.word	0x00000130
        /*034c*/ 	.short	0x0100
        /*034e*/ 	.byte	0x04
	.zero		1


	//   ....[38]....
        /*0350*/ 	.word	0x00000e20
        /*0354*/ 	.word	0x000000ff
        /*0358*/ 	.word	0x00000128
        /*035c*/ 	.short	0x0100
        /*035e*/ 	.byte	0x04
	.zero		1


	//   ....[39]....
        /*0360*/ 	.word	0x00000e30
        /*0364*/ 	.word	0x000000ff
        /*0368*/ 	.word	0x00000138
        /*036c*/ 	.short	0x0100
        /*036e*/ 	.byte	0x04
	.zero		1


	//   ....[40]....
        /*0370*/ 	.word	0x00000f30
        /*0374*/ 	.word	0x000000ff
        /*0378*/ 	.word	0x00000140
        /*037c*/ 	.short	0x0100
        /*037e*/ 	.byte	0x06
	.zero		1


	//   ....[41]....
        /*0380*/ 	.word	0x00001b10
        /*0384*/ 	.word	0x00000000
        /*0388*/ 	.word	0x00000130
        /*038c*/ 	.short	0x010a
        /*038e*/ 	.byte	0xff
	.zero		1


	//   ....[42]....
        /*0390*/ 	.word	0x00001b40
        /*0394*/ 	.word	0x00000000
        /*0398*/ 	.word	0x00000120
        /*039c*/ 	.short	0x0101
        /*039e*/ 	.byte	0xff
	.zero		1


	//   ....[43]....
        /*03a0*/ 	.word	0x00001be0
        /*03a4*/ 	.word	0x000000ff
        /*03a8*/ 	.word	0x00000050
        /*03ac*/ 	.short	0x010a
        /*03ae*/ 	.byte	0x04
	.zero		1


	//   ....[44]....
        /*03b0*/ 	.word	0x00001cb0
        /*03b4*/ 	.word	0x000000ff
        /*03b8*/ 	.word	0x00000050
        /*03bc*/ 	.short	0x010a
        /*03be*/ 	.byte	0x21
	.zero		1


	//   ....[45]....
        /*03c0*/ 	.word	0x00001e60
        /*03c4*/ 	.word	0x000000ff
        /*03c8*/ 	.word	0x00000050
        /*03cc*/ 	.short	0x010a
        /*03ce*/ 	.byte	0x05
	.zero		1


	//   ....[46]....
        /*03d0*/ 	.word	0x00001f70
        /*03d4*/ 	.word	0x000000ff
        /*03d8*/ 	.word	0x000000b8
        /*03dc*/ 	.short	0x0101
        /*03de*/ 	.byte	0x0d
	.zero		1


	//   ....[47]....
        /*03e0*/ 	.word	0x00001f90
        /*03e4*/ 	.word	0x000000ff
        /*03e8*/ 	.word	0x00000050
        /*03ec*/ 	.short	0x010a
        /*03ee*/ 	.byte	0x04
	.zero		1


	//   ....[48]....
        /*03f0*/ 	.word	0x00002010
        /*03f4*/ 	.word	0x000000ff
        /*03f8*/ 	.word	0x00000050
        /*03fc*/ 	.short	0x010a
        /*03fe*/ 	.byte	0x11
	.zero		1


	//   ....[49]....
        /*0400*/ 	.word	0x000021b0
        /*0404*/ 	.word	0x000000ff
        /*0408*/ 	.word	0x00000050
        /*040c*/ 	.short	0x010a
        /*040e*/ 	.byte	0x05
	.zero		1


	//   ....[50]....
        /*0410*/ 	.word	0x000022f0
        /*0414*/ 	.word	0x00000003
        /*0418*/ 	.word	0x000000c0
        /*041c*/ 	.short	0x010a
        /*041e*/ 	.byte	0xff
	.zero		1


	//   ....[51]....
        /*0420*/ 	.word	0x00002440
        /*0424*/ 	.word	0x00000000
        /*0428*/ 	.word	0x00000000
        /*042c*/ 	.short	0x0101
        /*042e*/ 	.byte	0xff
	.zero		1


	//   ....[52]....
        /*0430*/ 	.word	0x000029e0
        /*0434*/ 	.word	0x000000ff
        /*0438*/ 	.word	0x00000000
        /*043c*/ 	.short	0x010a
        /*043e*/ 	.byte	0x04
	.zero		1


	//   ....[53]....
        /*0440*/ 	.word	0x00002a70
        /*0444*/ 	.word	0x000000ff
        /*0448*/ 	.word	0x00000000
        /*044c*/ 	.short	0x010a
        /*044e*/ 	.byte	0x05
	.zero		1


	//   ....[54]....
        /*0450*/ 	.word	0x00002b00
        /*0454*/ 	.word	0x000000ff
        /*0458*/ 	.word	0x00000000
        /*045c*/ 	.short	0x010a
        /*045e*/ 	.byte	0x05
	.zero		1


	//   ....[55]....
        /*0460*/ 	.word	0x00002b90
        /*0464*/ 	.word	0x000000ff
        /*0468*/ 	.word	0x00000000
        /*046c*/ 	.short	0x010a
        /*046e*/ 	.byte	0x05
	.zero		1


	//   ....[56]....
        /*0470*/ 	.word	0x00002c20
        /*0474*/ 	.word	0x000000ff
        /*0478*/ 	.word	0x00000000
        /*047c*/ 	.short	0x010a
        /*047e*/ 	.byte	0x05
	.zero		1


	//   ....[57]....
        /*0480*/ 	.word	0x00002cb0
        /*0484*/ 	.word	0x000000ff
        /*0488*/ 	.word	0x00000000
        /*048c*/ 	.short	0x010a
        /*048e*/ 	.byte	0x05
	.zero		1


	//   ....[58]....
        /*0490*/ 	.word	0x00002d40
        /*0494*/ 	.word	0x000000ff
        /*0498*/ 	.word	0x00000000
        /*049c*/ 	.short	0x010a
        /*049e*/ 	.byte	0x05
	.zero		1


	//   ....[59]....
        /*04a0*/ 	.word	0x00002dd0
        /*04a4*/ 	.word	0x000000ff
        /*04a8*/ 	.word	0x00000000
        /*04ac*/ 	.short	0x010a
        /*04ae*/ 	.byte	0x05
	.zero		1


	//   ....[60]....
        /*04b0*/ 	.word	0x00002e60
        /*04b4*/ 	.word	0x000000ff
        /*04b8*/ 	.word	0x00000000
        /*04bc*/ 	.short	0x010a
        /*04be*/ 	.byte	0x05
	.zero		1


	//   ....[61]....
        /*04c0*/ 	.word	0x00002f00
        /*04c4*/ 	.word	0x00000000
        /*04c8*/ 	.word	0x00000000
        /*04cc*/ 	.short	0x010a
        /*04ce*/ 	.byte	0xff
	.zero		1


	//   ....[62]....
        /*04d0*/ 	.word	0x00003040
        /*04d4*/ 	.word	0x00000002
        /*04d8*/ 	.word	0x00000120
        /*04dc*/ 	.short	0x010a
        /*04de*/ 	.byte	0xff
	.zero		1


	//   ....[63]....
        /*04e0*/ 	.word	0x000030b0
        /*04e4*/ 	.word	0x00000002
        /*04e8*/ 	.word	0x00000000
        /*04ec*/ 	.short	0x0101
        /*04ee*/ 	.byte	0xff
	.zero		1


	//   ....[64]....
        /*04f0*/ 	.word	0x000030d0
        /*04f4*/ 	.word	0x000000ff
        /*04f8*/ 	.word	0x000000d0
        /*04fc*/ 	.short	0x010a
        /*04fe*/ 	.byte	0x04
	.zero		1


	//   ....[65]....
        /*0500*/ 	.word	0x000031f0
        /*0504*/ 	.word	0x00000002
        /*0508*/ 	.word	0x000000c0
        /*050c*/ 	.short	0x010a
        /*050e*/ 	.byte	0xff
	.zero		1


	//   ....[66]....
        /*0510*/ 	.word	0x000032f0
        /*0514*/ 	.word	0x00000002
        /*0518*/ 	.word	0x00000000
        /*051c*/ 	.short	0x0101
        /*051e*/ 	.byte	0xff
	.zero		1


	//   ....[67]....
        /*0520*/ 	.word	0x00003380
        /*0524*/ 	.word	0x000000ff
        /*0528*/ 	.word	0x000000d0
        /*052c*/ 	.short	0x0106
        /*052e*/ 	.byte	0x04
	.zero		1


	//   ....[68]....
        /*0530*/ 	.word	0x000033a0
        /*0534*/ 	.word	0x000000ff
        /*0538*/ 	.word	0x000000d0
        /*053c*/ 	.short	0x010a
        /*053e*/ 	.byte	0x04
	.zero		1


	//   ....[69]....
        /*0540*/ 	.word	0x00003430
        /*0544*/ 	.word	0x000000ff
        /*0548*/ 	.word	0x000000d0
        /*054c*/ 	.short	0x0106
        /*054e*/ 	.byte	0x07
	.zero		1


	//   ....[70]....
        /*0550*/ 	.word	0x00003470
        /*0554*/ 	.word	0x00000000
        /*0558*/ 	.word	0x000000d0
        /*055c*/ 	.short	0x010a
        /*055e*/ 	.byte	0xff
	.zero		1


	//   ....[71]....
        /*0560*/ 	.word	0x000036c0
        /*0564*/ 	.word	0x000000ff
        /*0568*/ 	.word	0x00000008
        /*056c*/ 	.short	0x010a
        /*056e*/ 	.byte	0x05
	.zero		1


	//   ....[72]....
        /*0570*/ 	.word	0x000036e0
        /*0574*/ 	.word	0x000000ff
        /*0578*/ 	.word	0x00000008
        /*057c*/ 	.short	0x010a
        /*057e*/ 	.byte	0x05
	.zero		1


	//   ....[73]....
        /*0580*/ 	.word	0x00003870
        /*0584*/ 	.word	0x000000ff
        /*0588*/ 	.word	0x00000008
        /*058c*/ 	.short	0x010a
        /*058e*/ 	.byte	0x05
	.zero		1


	//   ....[74]....
        /*0590*/ 	.word	0x00003890
        /*0594*/ 	.word	0x000000ff
        /*0598*/ 	.word	0x00000008
        /*059c*/ 	.short	0x010a
        /*059e*/ 	.byte	0x05
	.zero		1


	//   ....[75]....
        /*05a0*/ 	.word	0x00003950
        /*05a4*/ 	.word	0x000000ff
        /*05a8*/ 	.word	0x00000000
        /*05ac*/ 	.short	0x0101
        /*05ae*/ 	.byte	0x04
	.zero		1


	//   ....[76]....
        /*05b0*/ 	.word	0x00003c90
        /*05b4*/ 	.word	0x00000000
        /*05b8*/ 	.word	0x000000c0
        /*05bc*/ 	.short	0x010a
        /*05be*/ 	.byte	0xff
	.zero		1


	//   ....[77]....
        /*05c0*/ 	.word	0x00003d50
        /*05c4*/ 	.word	0x00000000
        /*05c8*/ 	.word	0x00000000
        /*05cc*/ 	.short	0x0101
        /*05ce*/ 	.byte	0xff
	.zero		1


	//   ....[78]....
        /*05d0*/ 	.word	0x00003e10
        /*05d4*/ 	.word	0x000000ff
        /*05d8*/ 	.word	0x00000000
        /*05dc*/ 	.short	0x010a
        /*05de*/ 	.byte	0x04
	.zero		1


	//   ....[79]....
        /*05e0*/ 	.word	0x00003e20
        /*05e4*/ 	.word	0x000000ff
        /*05e8*/ 	.word	0x00000100
        /*05ec*/ 	.short	0x010a
        /*05ee*/ 	.byte	0x1f
	.zero		1


	//   ....[80]....
        /*05f0*/ 	.word	0x00003ed0
        /*05f4*/ 	.word	0x000000ff
        /*05f8*/ 	.word	0x00000000
        /*05fc*/ 	.short	0x010a
        /*05fe*/ 	.byte	0x05
	.zero		1


	//   ....[81]....
        /*0600*/ 	.word	0x00004000
        /*0604*/ 	.word	0x000000ff
        /*0608*/ 	.word	0x00000000
        /*060c*/ 	.short	0x010a
        /*060e*/ 	.byte	0x04
	.zero		1


	//   ....[82]....
        /*0610*/ 	.word	0x00004300
        /*0614*/ 	.word	0x000000ff
        /*0618*/ 	.word	0x00000000
        /*061c*/ 	.short	0x010a
        /*061e*/ 	.byte	0x04
	.zero		1


	//   ....[83]....
        /*0620*/ 	.word	0x00004390
        /*0624*/ 	.word	0x000000ff
        /*0628*/ 	.word	0x00000000
        /*062c*/ 	.short	0x010a
        /*062e*/ 	.byte	0x05
	.zero		1


	//   ....[84]....
        /*0630*/ 	.word	0x00004420
        /*0634*/ 	.word	0x000000ff
        /*0638*/ 	.word	0x00000000
        /*063c*/ 	.short	0x010a
        /*063e*/ 	.byte	0x05
	.zero		1


	//   ....[85]....
        /*0640*/ 	.word	0x000044c0
        /*0644*/ 	.word	0x00000000
        /*0648*/ 	.word	0x00000000
        /*064c*/ 	.short	0x010a
        /*064e*/ 	.byte	0xff
	.zero		1


	//   ....[86]....
        /*0650*/ 	.word	0x00004500
        /*0654*/ 	.word	0x00000000
        /*0658*/ 	.word	0x00000000
        /*065c*/ 	.short	0x010a
        /*065e*/ 	.byte	0xff
	.zero		1


	//   ....[87]....
        /*0660*/ 	.word	0x00004570
        /*0664*/ 	.word	0x000000ff
        /*0668*/ 	.word	0x00000000
        /*066c*/ 	.short	0x0101
        /*066e*/ 	.byte	0x04
	.zero		1


	//   ....[88]....
        /*0670*/ 	.word	0x000045b0
        /*0674*/ 	.word	0x000000ff
        /*0678*/ 	.word	0x00000140
        /*067c*/ 	.short	0x010a
        /*067e*/ 	.byte	0x1a
	.zero		1


	//   ....[89]....
        /*0680*/ 	.word	0x00004600
        /*0684*/ 	.word	0x000000ff
        /*0688*/ 	.word	0x00000000
        /*068c*/ 	.short	0x0101
        /*068e*/ 	.byte	0x04
	.zero		1


	//   ....[90]....
        /*0690*/ 	.word	0x00004a80
        /*0694*/ 	.word	0x00000007
        /*0698*/ 	.word	0x000000c0
        /*069c*/ 	.short	0x010a
        /*069e*/ 	.byte	0xff
	.zero		1


	//   ....[91]....
        /*06a0*/ 	.word	0x00004bf0
        /*06a4*/ 	.word	0x00000000
        /*06a8*/ 	.word	0x00000000
        /*06ac*/ 	.short	0x0101
        /*06ae*/ 	.byte	0xff
	.zero		1


	//   ....[92]....
        /*06b0*/ 	.word	0x00005060
        /*06b4*/ 	.word	0x000000ff
        /*06b8*/ 	.word	0x000000b8
        /*06bc*/ 	.short	0x010a
        /*06be*/ 	.byte	0x11
	.zero		1


	//   ....[93]....
        /*06c0*/ 	.word	0x000051e0
        /*06c4*/ 	.word	0x000000ff
        /*06c8*/ 	.word	0x000000a8
        /*06cc*/ 	.short	0x010a
        /*06ce*/ 	.byte	0x11
	.zero		1


	//   ....[94]....
        /*06d0*/ 	.word	0x000053f0
        /*06d4*/ 	.word	0x000000ff
        /*06d8*/ 	.word	0x000000a0
        /*06dc*/ 	.short	0x010b
        /*06de*/ 	.byte	0x11
	.zero		1


	//   ....[95]....
        /*06e0*/ 	.word	0x00005400
        /*06e4*/ 	.word	0x000000ff
        /*06e8*/ 	.word	0x00000000
        /*06ec*/ 	.short	0x0101
        /*06ee*/ 	.byte	0x1b
	.zero		1


	//   ....[96]....
        /*06f0*/ 	.word	0x00005440
        /*06f4*/ 	.word	0x00000000
        /*06f8*/ 	.word	0x000000a8
        /*06fc*/ 	.short	0x010a
        /*06fe*/ 	.byte	0xff
	.zero		1


	//   ....[97]....
        /*0700*/ 	.word	0x00005760
        /*0704*/ 	.word	0x00000003
        /*0708*/ 	.word	0x000000c0
        /*070c*/ 	.short	0x010a
        /*070e*/ 	.byte	0xff
	.zero		1


	//   ....[98]....
        /*0710*/ 	.word	0x000058e0
        /*0714*/ 	.word	0x00000000
        /*0718*/ 	.word	0x00000000
        /*071c*/ 	.short	0x0101
        /*071e*/ 	.byte	0xff
	.zero		1


	//   ....[99]....
        /*0720*/ 	.word	0x00006370
        /*0724*/ 	.word	0x000000ff
        /*0728*/ 	.word	0x000000a0
        /*072c*/ 	.short	0x010a
        /*072e*/ 	.byte	0x2c
	.zero		1


	//   ....[100]....
        /*0730*/ 	.word	0x00006380
        /*0734*/ 	.word	0x0000008f
        /*0738*/ 	.word	0x000000e0
        /*073c*/ 	.short	0x010a
        /*073e*/ 	.byte	0xff
	.zero		1


	//   ....[101]....
        /*0740*/ 	.word	0x00006510
        /*0744*/ 	.word	0x000000ff
        /*0748*/ 	.word	0x000000a0
        /*074c*/ 	.short	0x010a
        /*074e*/ 	.byte	0x2c
	.zero		1


	//   ....[102]....
        /*0750*/ 	.word	0x00006620
        /*0754*/ 	.word	0x000000ff
        /*0758*/ 	.word	0x00000000
        /*075c*/ 	.short	0x0101
        /*075e*/ 	.byte	0x04
	.zero		1


	//   ....[103]....
        /*0760*/ 	.word	0x00006680
        /*0764*/ 	.word	0x0000008f
        /*0768*/ 	.word	0x000000e0
        /*076c*/ 	.short	0x010a
        /*076e*/ 	.byte	0xff
	.zero		1


	//   ....[104]....
        /*0770*/ 	.word	0x00006c70
        /*0774*/ 	.word	0x0000008f
        /*0778*/ 	.word	0x00000000
        /*077c*/ 	.short	0x0101
        /*077e*/ 	.byte	0xff
	.zero		1


	//   ....[105]....
        /*0780*/ 	.word	0x00007ad0
        /*0784*/ 	.word	0x00000000
        /*0788*/ 	.word	0x00000130
        /*078c*/ 	.short	0x010a
        /*078e*/ 	.byte	0xff
	.zero		1


	//   ....[106]....
        /*0790*/ 	.word	0x00007b30
        /*0794*/ 	.word	0x00000000
        /*0798*/ 	.word	0x00000050
        /*079c*/ 	.short	0x010a
        /*079e*/ 	.byte	0xff
	.zero		1


	//   ....[107]....
        /*07a0*/ 	.word	0x00007b90
        /*07a4*/ 	.word	0x00000000
        /*07a8*/ 	.word	0x00000050
        /*07ac*/ 	.short	0x010a
        /*07ae*/ 	.byte	0xff
	.zero		1


	//   ....[108]....
        /*07b0*/ 	.word	0x00007be0
        /*07b4*/ 	.word	0x00000003
        /*07b8*/ 	.word	0x000000c0
        /*07bc*/ 	.short	0x010a
        /*07be*/ 	.byte	0xff
	.zero		1


	//   ....[109]....
        /*07c0*/ 	.word	0x00007c40
        /*07c4*/ 	.word	0x00000000
        /*07c8*/ 	.word	0x00000000
        /*07cc*/ 	.short	0x010a
        /*07ce*/ 	.byte	0xff
	.zero		1


	//   ....[110]....
        /*07d0*/ 	.word	0x00007ca0
        /*07d4*/ 	.word	0x00000000
        /*07d8*/ 	.word	0x00000000
        /*07dc*/ 	.short	0x010a
        /*07de*/ 	.byte	0xff
	.zero		1


	//   ....[111]....
        /*07e0*/ 	.word	0x00007d00
        /*07e4*/ 	.word	0x00000000
        /*07e8*/ 	.word	0x00000000
        /*07ec*/ 	.short	0x010a
        /*07ee*/ 	.byte	0xff
	.zero		1


	//   ....[112]....
        /*07f0*/ 	.word	0x00007d60
        /*07f4*/ 	.word	0x00000000
        /*07f8*/ 	.word	0x00000000
        /*07fc*/ 	.short	0x010a
        /*07fe*/ 	.byte	0xff
	.zero		1


	//   ....[113]....
        /*0800*/ 	.word	0x00007dc0
        /*0804*/ 	.word	0x00000000
        /*0808*/ 	.word	0x00000000
        /*080c*/ 	.short	0x010a
        /*080e*/ 	.byte	0xff
	.zero		1


	//   ....[114]....
        /*0810*/ 	.word	0x00007e20
        /*0814*/ 	.word	0x00000000
        /*0818*/ 	.word	0x00000000
        /*081c*/ 	.short	0x010a
        /*081e*/ 	.byte	0xff
	.zero		1


	//   ....[115]....
        /*0820*/ 	.word	0x00007e80
        /*0824*/ 	.word	0x00000000
        /*0828*/ 	.word	0x00000000
        /*082c*/ 	.short	0x010a
        /*082e*/ 	.byte	0xff
	.zero		1


	//   ....[116]....
        /*0830*/ 	.word	0x00007ee0
        /*0834*/ 	.word	0x00000000
        /*0838*/ 	.word	0x00000000
        /*083c*/ 	.short	0x010a
        /*083e*/ 	.byte	0xff
	.zero		1


	//   ....[117]....
        /*0840*/ 	.word	0x00007f40
        /*0844*/ 	.word	0x00000000
        /*0848*/ 	.word	0x00000000
        /*084c*/ 	.short	0x010a
        /*084e*/ 	.byte	0xff
	.zero		1


	//   ....[118]....
        /*0850*/ 	.word	0x00007f90
        /*0854*/ 	.word	0x00000002
        /*0858*/ 	.word	0x00000120
        /*085c*/ 	.short	0x010a
        /*085e*/ 	.byte	0xff
	.zero		1


	//   ....[119]....
        /*0860*/ 	.word	0x00007ff0
        /*0864*/ 	.word	0x00000002
        /*0868*/ 	.word	0x000000d0
        /*086c*/ 	.short	0x010a
        /*086e*/ 	.byte	0xff
	.zero		1


	//   ....[120]....
        /*0870*/ 	.word	0x00008040
        /*0874*/ 	.word	0x00000002
        /*0878*/ 	.word	0x000000c0
        /*087c*/ 	.short	0x010a
        /*087e*/ 	.byte	0xff
	.zero		1


	//   ....[121]....
        /*0880*/ 	.word	0x000080a0
        /*0884*/ 	.word	0x00000000
        /*0888*/ 	.word	0x000000d0
        /*088c*/ 	.short	0x010a
        /*088e*/ 	.byte	0xff
	.zero		1


	//   ....[122]....
        /*0890*/ 	.word	0x00008100
        /*0894*/ 	.word	0x00000005
        /*0898*/ 	.word	0x00000008
        /*089c*/ 	.short	0x010a
        /*089e*/ 	.byte	0xff
	.zero		1


	//   ....[123]....
        /*08a0*/ 	.word	0x000081f0
        /*08a4*/ 	.word	0x00000000
        /*08a8*/ 	.word	0x00000008
        /*08ac*/ 	.short	0x010a
        /*08ae*/ 	.byte	0xff
	.zero		1


	//   ....[124]....
        /*08b0*/ 	.word	0x00008240
        /*08b4*/ 	.word	0x00000000
        /*08b8*/ 	.word	0x000000c0
        /*08bc*/ 	.short	0x010a
        /*08be*/ 	.byte	0xff
	.zero		1


	//   ....[125]....
        /*08c0*/ 	.word	0x000082a0
        /*08c4*/ 	.word	0x00000000
        /*08c8*/ 	.word	0x00000100
        /*08cc*/ 	.short	0x010a
        /*08ce*/ 	.byte	0xff
	.zero		1


	//   ....[126]....
        /*08d0*/ 	.word	0x00008300
        /*08d4*/ 	.word	0x00000000
        /*08d8*/ 	.word	0x00000000
        /*08dc*/ 	.short	0x010a
        /*08de*/ 	.byte	0xff
	.zero		1


	//   ....[127]....
        /*08e0*/ 	.word	0x00008360
        /*08e4*/ 	.word	0x00000000
        /*08e8*/ 	.word	0x00000000
        /*08ec*/ 	.short	0x010a
        /*08ee*/ 	.byte	0xff
	.zero		1


	//   ....[128]....
        /*08f0*/ 	.word	0x000083c0
        /*08f4*/ 	.word	0x00000000
        /*08f8*/ 	.word	0x00000000
        /*08fc*/ 	.short	0x010a
        /*08fe*/ 	.byte	0xff
	.zero		1


	//   ....[129]....
        /*0900*/ 	.word	0x00008420
        /*0904*/ 	.word	0x00000000
        /*0908*/ 	.word	0x00000000
        /*090c*/ 	.short	0x010a
        /*090e*/ 	.byte	0xff
	.zero		1


	//   ....[130]....
        /*0910*/ 	.word	0x00008480
        /*0914*/ 	.word	0x00000000
        /*0918*/ 	.word	0x00000140
        /*091c*/ 	.short	0x010a
        /*091e*/ 	.byte	0xff
	.zero		1


	//   ....[131]....
        /*0920*/ 	.word	0x000084d0
        /*0924*/ 	.word	0x00000007
        /*0928*/ 	.word	0x000000c0
        /*092c*/ 	.short	0x010a
        /*092e*/ 	.byte	0xff
	.zero		1


	//   ....[132]....
        /*0930*/ 	.word	0x00008530
        /*0934*/ 	.word	0x00000000
        /*0938*/ 	.word	0x000000b8
        /*093c*/ 	.short	0x010a
        /*093e*/ 	.byte	0xff
	.zero		1


	//   ....[133]....
        /*0940*/ 	.word	0x00008590
        /*0944*/ 	.word	0x00000000
        /*0948*/ 	.word	0x000000a8
        /*094c*/ 	.short	0x010a
        /*094e*/ 	.byte	0xff
	.zero		1


	//   ....[134]....
        /*0950*/ 	.word	0x000085e0
        /*0954*/ 	.word	0x00000003
        /*0958*/ 	.word	0x000000c0
        /*095c*/ 	.short	0x010a
        /*095e*/ 	.byte	0xff
	.zero		1


	//   ....[135]....
        /*0960*/ 	.word	0x00008640
        /*0964*/ 	.word	0x00000000
        /*0968*/ 	.word	0x000000a0
        /*096c*/ 	.short	0x010a
        /*096e*/ 	.byte	0xff
	.zero		1


	//   ....[136]....
        /*0970*/ 	.word	0x00008690
        /*0974*/ 	.word	0x0000008f
        /*0978*/ 	.word	0x000000e0
        /*097c*/ 	.short	0x010a
        /*097e*/ 	.byte	0xff
	.zero		1


	//----- nvinfo : EIATTR_NUM_MBARRIERS
	.align		4
.L_47:
        /*0980*/ 	.byte	0x03, 0x38
        /*0982*/ 	.short	0x0029


	//----- nvinfo : EIATTR_EXIT_INSTR_OFFSETS
	.align		4
        /*0984*/ 	.byte	0x04, 0x1c
        /*0986*/ 	.short	(.L_49 - .L_48)


	//   ....[0]....
.L_48:
        /*0988*/ 	.word	0x00002f30


	//   ....[1]....
        /*098c*/ 	.word	0x00003440


	//   ....[2]....
        /*0990*/ 	.word	0x000034a0


	//   ....[3]....
        /*0994*/ 	.word	0x00004830


	//   ....[4]....
        /*0998*/ 	.word	0x00005470


	//   ....[5]....
        /*099c*/ 	.word	0x000054b0


	//   ....[6]....
        /*09a0*/ 	.word	0x00007ac0


	//----- nvinfo : EIATTR_MAX_THREADS
	.align		4
.L_49:
        /*09a4*/ 	.byte	0x04, 0x05
        /*09a6*/ 	.short	(.L_51 - .L_50)
.L_50:
        /*09a8*/ 	.word	0x00000100
        /*09ac*/ 	.word	0x00000001
        /*09b0*/ 	.word	0x00000001


	//----- nvinfo : EIATTR_CRS_STACK_SIZE
	.align		4
.L_51:
        /*09b4*/ 	.byte	0x04, 0x1e
        /*09b6*/ 	.short	(.L_53 - .L_52)
.L_52:
        /*09b8*/ 	.word	0x00000000


	//----- nvinfo : EIATTR_CBANK_PARAM_SIZE
	.align		4
.L_53:
        /*09bc*/ 	.byte	0x03, 0x19
        /*09be*/ 	.short	0x0800


	//----- nvinfo : EIATTR_PARAM_CBANK
	.align		4
        /*09c0*/ 	.byte	0x04, 0x0a
        /*09c2*/ 	.short	(.L_55 - .L_54)
	.align		4
.L_54:
        /*09c4*/ 	.word	index@(.nv.constant0._ZN7cutlass13device_kernelINS_4gemm6kernel13GemmUniversalIN4cute5tupleIJiiiiEEENS1_10collective13CollectiveMmaINS1_35MainloopSm100TmaUmmaWarpSpecializedILi10ELi2ELi4ENS5_IJNS4_1CILi2EEESB_NSA_ILi1EEEEEEEENS5_IJNSA_ILi256EEENSA_ILi64EEENSA_ILi128EEEEEENS_12float_e5m2_tENS5_IJlSC_lEEESJ_SK_NS4_8TiledMMAINS4_8MMA_AtomIJNS4_10MMA_TraitsINS4_25SM100_MMA_F8F6F4_2x1SM_SSEJSJ_SJ_fSF_SG_NS4_17integral_constantINS4_4UMMA5MajorELSR_0EEESS_NSP_INSQ_7ScaleInELST_0EEESU_EEEEEENS4_6LayoutINS5_IJSC_SC_SC_EEENS5_IJNSA_ILi0EEESZ_SZ_EEEEENS5_IJNS4_10UnderscoreES12_S12_EEEEENS4_28SM100_TMA_2SM_LOAD_MULTICASTENS4_14ComposedLayoutINS4_7SwizzleILi3ELi4ELi3EEENS4_18smem_ptr_flag_bitsILi8EEENSX_INS5_IJNSA_ILi8EEESH_EEENS5_IJSH_SC_EEEEEEEvNS4_8identityENS4_18SM100_TMA_2SM_LOADES1F_vS1G_EENS_8epilogue10collective18CollectiveEpilogueINS1J_23Sm100TmaWarpSpecializedILi1ELi1ELi64ELb0ELb0EEEJNS5_IJSH_SG_SH_EEENS5_IJNSX_ISH_SC_EENSX_ISG_SC_EEEEESJ_SK_SJ_SK_NS1J_6fusion15FusionCallbacksIS1N_NS1S_17LinearCombinationISJ_fSJ_fLNS_15FloatRoundStyleE2EEES1O_S1R_JEEENS4_5SM1004TMEM4LOAD26SM100_TMEM_LOAD_32dp32b64xENS4_13SM90_TMA_LOADENS16_INS17_ILi2ELi4ELi3EEES1A_NSX_INS5_IJS1B_SG_EEENS5_IJSG_SC_EEEEEEENS4_39AutoVectorizingCopyWithAssumedAlignmentILi128EEENS4_14SM90_TMA_STOREES27_S29_S29_EEEvvEEEEvNT_6ParamsE)
        /*09c8*/ 	.short	0x0380
        /*09ca*/ 	.short	0x0800


	//----- nvinfo : EIATTR_SW_WAR
	.align		4
.L_55:
        /*09cc*/ 	.byte	0x04, 0x36
        /*09ce*/ 	.short	(.L_57 - .L_56)
.L_56:
        /*09d0*/ 	.word	0x00000008
.L_57:


//--------------------- .nv.callgraph             --------------------------
	.section	.nv.callgraph,"",@"SHT_CUDA_CALLGRAPH"
	.align	4
	.sectionentsize	8
	.align		4
        /*0000*/ 	.word	0x00000000
	.align		4
        /*0004*/ 	.word	0xffffffff
	.align		4
        /*0008*/ 	.word	index@(_ZN7cutlass13device_kernelINS_4gemm6kernel13GemmUniversalIN4cute5tupleIJiiiiEEENS1_10collective13CollectiveMmaINS1_35MainloopSm100TmaUmmaWarpSpecializedILi10ELi2ELi4ENS5_IJNS4_1CILi2EEESB_NSA_ILi1EEEEEEEENS5_IJNSA_ILi256EEENSA_ILi64EEENSA_ILi128EEEEEENS_12float_e5m2_tENS5_IJlSC_lEEESJ_SK_NS4_8TiledMMAINS4_8MMA_AtomIJNS4_10MMA_TraitsINS4_25SM100_MMA_F8F6F4_2x1SM_SSEJSJ_SJ_fSF_SG_NS4_17integral_constantINS4_4UMMA5MajorELSR_0EEESS_NSP_INSQ_7ScaleInELST_0EEESU_EEEEEENS4_6LayoutINS5_IJSC_SC_SC_EEENS5_IJNSA_ILi0EEESZ_SZ_EEEEENS5_IJNS4_10UnderscoreES12_S12_EEEEENS4_28SM100_TMA_2SM_LOAD_MULTICASTENS4_14ComposedLayoutINS4_7SwizzleILi3ELi4ELi3EEENS4_18smem_ptr_flag_bitsILi8EEENSX_INS5_IJNSA_ILi8EEESH_EEENS5_IJSH_SC_EEEEEEEvNS4_8identityENS4_18SM100_TMA_2SM_LOADES1F_vS1G_EENS_8epilogue10collective18CollectiveEpilogueINS1J_23Sm100TmaWarpSpecializedILi1ELi1ELi64ELb0ELb0EEEJNS5_IJSH_SG_SH_EEENS5_IJNSX_ISH_SC_EENSX_ISG_SC_EEEEESJ_SK_SJ_SK_NS1J_6fusion15FusionCallbacksIS1N_NS1S_17LinearCombinationISJ_fSJ_fLNS_15FloatRoundStyleE2EEES1O_S1R_JEEENS4_5SM1004TMEM4LOAD26SM100_TMEM_LOAD_32dp32b64xENS4_13SM90_TMA_LOADENS16_INS17_ILi2ELi4ELi3EEES1A_NSX_INS5_IJS1B_SG_EEENS5_IJSG_SC_EEEEEEENS4_39AutoVectorizingCopyWithAssumedAlignmentILi128EEENS4_14SM90_TMA_STOREES27_S29_S29_EEEvvEEEEvNT_6ParamsE)
	.align		4
        /*000c*/ 	.word	index@(__assertfail)
	.align		4
        /*0010*/ 	.word	0x00000000
	.align		4
        /*0014*/ 	.word	0xfffffffe
	.align		4
        /*0018*/ 	.word	0x00000000
	.align		4
        /*001c*/ 	.word	0xfffffffd
	.align		4
        /*0020*/ 	.word	0x00000000
	.align		4
        /*0024*/ 	.word	0xfffffffc


//--------------------- .nv.constant4             --------------------------
	.section	.nv.constant4,"a",@progbits
	.align	8
	.align		8
.nv.constant4:
        /*0000*/ 	.dword	__assertfail
	.align		8
        /*0008*/ 	.dword	__unnamed_1
	.align		8
        /*0010*/ 	.dword	__unnamed_2
	.align		8
        /*0018*/ 	.dword	_ZN40_INTERNAL_426e89dd_4_k_cu_154a1100_290094cuda3std3__45__cpo5beginE
	.align		8
        /*0020*/ 	.dword	_ZN40_INTERNAL_426e89dd_4_k_cu_154a1100_290094cuda3std3__45__cpo3endE
	.align		8
        /*0028*/ 	.dword	_ZN40_INTERNAL_426e89dd_4_k_cu_154a1100_290094cuda3std3__45__cpo6cbeginE
	.align		8
        /*0030*/ 	.dword	_ZN40_INTERNAL_426e89dd_4_k_cu_154a1100_290094cuda3std3__45__cpo4cendE
	.align		8
        /*0038*/ 	.dword	_ZN40_INTERNAL_426e89dd_4_k_cu_154a1100_290094cuda3std3__442_GLOBAL__N__426e89dd_4_k_cu_154a1100_290096ignoreE
	.align		8
        /*0040*/ 	.dword	_ZN40_INTERNAL_426e89dd_4_k_cu_154a1100_290094cuda3std3__419piecewise_constructE
	.align		8
        /*0048*/ 	.dword	_ZN40_INTERNAL_426e89dd_4_k_cu_154a1100_290094cuda3std3__48in_placeE
	.align		8
        /*0050*/ 	.dword	_ZN40_INTERNAL_426e89dd_4_k_cu_154a1100_290094cuda3std6ranges3__45__cpo4swapE
	.align		8
        /*0058*/ 	.dword	_ZN40_INTERNAL_426e89dd_4_k_cu_154a1100_290094cuda3std6ranges3__45__cpo9iter_moveE
	.align		8
        /*0060*/ 	.dword	_ZN40_INTERNAL_426e89dd_4_k_cu_154a1100_290094cute7productE
	.align		8
        /*0068*/ 	.dword	_ZN40_INTERNAL_426e89dd_4_k_cu_154a1100_290094cute1_E
	.align		8
        /*0070*/ 	.dword	$str$25
	.align		8
        /*0078*/ 	.dword	$str$26
	.align		8
        /*0080*/ 	.dword	$str$27
	.align		8
        /*0088*/ 	.dword	$str$28


//--------------------- .text._ZN7cutlass13device_kernelINS_4gemm6kernel13GemmUniversalIN4cute5tupleIJiiiiEEENS1_10collective13CollectiveMmaINS1_35MainloopSm100TmaUmmaWarpSpecializedILi10ELi2ELi4ENS5_IJNS4_1CILi2EEESB_NSA_ILi1EEEEEEEENS5_IJNSA_ILi256EEENSA_ILi64EEENSA_ILi128EEEEEENS_12float_e5m2_tENS5_IJlSC_lEEESJ_SK_NS4_8TiledMMAINS4_8MMA_AtomIJNS4_10MMA_TraitsINS4_25SM100_MMA_F8F6F4_2x1SM_SSEJSJ_SJ_fSF_SG_NS4_17integral_constantINS4_4UMMA5MajorELSR_0EEESS_NSP_INSQ_7ScaleInELST_0EEESU_EEEEEENS4_6LayoutINS5_IJSC_SC_SC_EEENS5_IJNSA_ILi0EEESZ_SZ_EEEEENS5_IJNS4_10UnderscoreES12_S12_EEEEENS4_28SM100_TMA_2SM_LOAD_MULTICASTENS4_14ComposedLayoutINS4_7SwizzleILi3ELi4ELi3EEENS4_18smem_ptr_flag_bitsILi8EEENSX_INS5_IJNSA_ILi8EEESH_EEENS5_IJSH_SC_EEEEEEEvNS4_8identityENS4_18SM100_TMA_2SM_LOADES1F_vS1G_EENS_8epilogue10collective18CollectiveEpilogueINS1J_23Sm100TmaWarpSpecializedILi1ELi1ELi64ELb0ELb0EEEJNS5_IJSH_SG_SH_EEENS5_IJNSX_ISH_SC_EENSX_ISG_SC_EEEEESJ_SK_SJ_SK_NS1J_6fusion15FusionCallbacksIS1N_NS1S_17LinearCombinationISJ_fSJ_fLNS_15FloatRoundStyleE2EEES1O_S1R_JEEENS4_5SM1004TMEM4LOAD26SM100_TMEM_LOAD_32dp32b64xENS4_13SM90_TMA_LOADENS16_INS17_ILi2ELi4ELi3EEES1A_NSX_INS5_IJS1B_SG_EEENS5_IJSG_SC_EEEEEEENS4_39AutoVectorizingCopyWithAssumedAlignmentILi128EEENS4_14SM90_TMA_STOREES27_S29_S29_EEEvvEEEEvNT_6ParamsE --------------------------
	.section	.text._ZN7cutlass13device_kernelINS_4gemm6kernel13GemmUniversalIN4cute5tupleIJiiiiEEENS1_10collective13CollectiveMmaINS1_35MainloopSm100TmaUmmaWarpSpecializedILi10ELi2ELi4ENS5_IJNS4_1CILi2EEESB_NSA_ILi1EEEEEEEENS5_IJNSA_ILi256EEENSA_ILi64EEENSA_ILi128EEEEEENS_12float_e5m2_tENS5_IJlSC_lEEESJ_SK_NS4_8TiledMMAINS4_8MMA_AtomIJNS4_10MMA_TraitsINS4_25SM100_MMA_F8F6F4_2x1SM_SSEJSJ_SJ_fSF_SG_NS4_17integral_constantINS4_4UMMA5MajorELSR_0EEESS_NSP_INSQ_7ScaleInELST_0EEESU_EEEEEENS4_6LayoutINS5_IJSC_SC_SC_EEENS5_IJNSA_ILi0EEESZ_SZ_EEEEENS5_IJNS4_10UnderscoreES12_S12_EEEEENS4_28SM100_TMA_2SM_LOAD_MULTICASTENS4_14ComposedLayoutINS4_7SwizzleILi3ELi4ELi3EEENS4_18smem_ptr_flag_bitsILi8EEENSX_INS5_IJNSA_ILi8EEESH_EEENS5_IJSH_SC_EEEEEEEvNS4_8identityENS4_18SM100_TMA_2SM_LOADES1F_vS1G_EENS_8epilogue10collective18CollectiveEpilogueINS1J_23Sm100TmaWarpSpecializedILi1ELi1ELi64ELb0ELb0EEEJNS5_IJSH_SG_SH_EEENS5_IJNSX_ISH_SC_EENSX_ISG_SC_EEEEESJ_SK_SJ_SK_NS1J_6fusion15FusionCallbacksIS1N_NS1S_17LinearCombinationISJ_fSJ_fLNS_15FloatRoundStyleE2EEES1O_S1R_JEEENS4_5SM1004TMEM4LOAD26SM100_TMEM_LOAD_32dp32b64xENS4_13SM90_TMA_LOADENS16_INS17_ILi2ELi4ELi3EEES1A_NSX_INS5_IJS1B_SG_EEENS5_IJSG_SC_EEEEEEENS4_39AutoVectorizingCopyWithAssumedAlignmentILi128EEENS4_14SM90_TMA_STOREES27_S29_S29_EEEvvEEEEvNT_6ParamsE,"ax",@progbits
	.align	128
.text._ZN7cutlass13device_kernelINS_4gemm6kernel13GemmUniversalIN4cute5tupleIJiiiiEEENS1_10collective13CollectiveMmaINS1_35MainloopSm100TmaUmmaWarpSpecializedILi10ELi2ELi4ENS5_IJNS4_1CILi2EEESB_NSA_ILi1EEEEEEEENS5_IJNSA_ILi256EEENSA_ILi64EEENSA_ILi128EEEEEENS_12float_e5m2_tENS5_IJlSC_lEEESJ_SK_NS4_8TiledMMAINS4_8MMA_AtomIJNS4_10MMA_TraitsINS4_25SM100_MMA_F8F6F4_2x1SM_SSEJSJ_SJ_fSF_SG_NS4_17integral_constantINS4_4UMMA5MajorELSR_0EEESS_NSP_INSQ_7ScaleInELST_0EEESU_EEEEEENS4_6LayoutINS5_IJSC_SC_SC_EEENS5_IJNSA_ILi0EEESZ_SZ_EEEEENS5_IJNS4_10UnderscoreES12_S12_EEEEENS4_28SM100_TMA_2SM_LOAD_MULTICASTENS4_14ComposedLayoutINS4_7SwizzleILi3ELi4ELi3EEENS4_18smem_ptr_flag_bitsILi8EEENSX_INS5_IJNSA_ILi8EEESH_EEENS5_IJSH_SC_EEEEEEEvNS4_8identityENS4_18SM100_TMA_2SM_LOADES1F_vS1G_EENS_8epilogue10collective18CollectiveEpilogueINS1J_23Sm100TmaWarpSpecializedILi1ELi1ELi64ELb0ELb0EEEJNS5_IJSH_SG_SH_EEENS5_IJNSX_ISH_SC_EENSX_ISG_SC_EEEEESJ_SK_SJ_SK_NS1J_6fusion15FusionCallbacksIS1N_NS1S_17LinearCombinationISJ_fSJ_fLNS_15FloatRoundStyleE2EEES1O_S1R_JEEENS4_5SM1004TMEM4LOAD26SM100_TMEM_LOAD_32dp32b64xENS4_13SM90_TMA_LOADENS16_INS17_ILi2ELi4ELi3EEES1A_NSX_INS5_IJS1B_SG_EEENS5_IJSG_SC_EEEEEEENS4_39AutoVectorizingCopyWithAssumedAlignmentILi128EEENS4_14SM90_TMA_STOREES27_S29_S29_EEEvvEEEEvNT_6ParamsE:
        .type           _ZN7cutlass13device_kernelINS_4gemm6kernel13GemmUniversalIN4cute5tupleIJiiiiEEENS1_10collective13CollectiveMmaINS1_35MainloopSm100TmaUmmaWarpSpecializedILi10ELi2ELi4ENS5_IJNS4_1CILi2EEESB_NSA_ILi1EEEEEEEENS5_IJNSA_ILi256EEENSA_ILi64EEENSA_ILi128EEEEEENS_12float_e5m2_tENS5_IJlSC_lEEESJ_SK_NS4_8TiledMMAINS4_8MMA_AtomIJNS4_10MMA_TraitsINS4_25SM100_MMA_F8F6F4_2x1SM_SSEJSJ_SJ_fSF_SG_NS4_17integral_constantINS4_4UMMA5MajorELSR_0EEESS_NSP_INSQ_7ScaleInELST_0EEESU_EEEEEENS4_6LayoutINS5_IJSC_SC_SC_EEENS5_IJNSA_ILi0EEESZ_SZ_EEEEENS5_IJNS4_10UnderscoreES12_S12_EEEEENS4_28SM100_TMA_2SM_LOAD_MULTICASTENS4_14ComposedLayoutINS4_7SwizzleILi3ELi4ELi3EEENS4_18smem_ptr_flag_bitsILi8EEENSX_INS5_IJNSA_ILi8EEESH_EEENS5_IJSH_SC_EEEEEEEvNS4_8identityENS4_18SM100_TMA_2SM_LOADES1F_vS1G_EENS_8epilogue10collective18CollectiveEpilogueINS1J_23Sm100TmaWarpSpecializedILi1ELi1ELi64ELb0ELb0EEEJNS5_IJSH_SG_SH_EEENS5_IJNSX_ISH_SC_EENSX_ISG_SC_EEEEESJ_SK_SJ_SK_NS1J_6fusion15FusionCallbacksIS1N_NS1S_17LinearCombinationISJ_fSJ_fLNS_15FloatRoundStyleE2EEES1O_S1R_JEEENS4_5SM1004TMEM4LOAD26SM100_TMEM_LOAD_32dp32b64xENS4_13SM90_TMA_LOADENS16_INS17_ILi2ELi4ELi3EEES1A_NSX_INS5_IJS1B_SG_EEENS5_IJSG_SC_EEEEEEENS4_39AutoVectorizingCopyWithAssumedAlignmentILi128EEENS4_14SM90_TMA_STOREES27_S29_S29_EEEvvEEEEvNT_6ParamsE,@function
        .size           _ZN7cutlass13device_kernelINS_4gemm6kernel13GemmUniversalIN4cute5tupleIJiiiiEEENS1_10collective13CollectiveMmaINS1_35MainloopSm100TmaUmmaWarpSpecializedILi10ELi2ELi4ENS5_IJNS4_1CILi2EEESB_NSA_ILi1EEEEEEEENS5_IJNSA_ILi256EEENSA_ILi64EEENSA_ILi128EEEEEENS_12float_e5m2_tENS5_IJlSC_lEEESJ_SK_NS4_8TiledMMAINS4_8MMA_AtomIJNS4_10MMA_TraitsINS4_25SM100_MMA_F8F6F4_2x1SM_SSEJSJ_SJ_fSF_SG_NS4_17integral_constantINS4_4UMMA5MajorELSR_0EEESS_NSP_INSQ_7ScaleInELST_0EEESU_EEEEEENS4_6LayoutINS5_IJSC_SC_SC_EEENS5_IJNSA_ILi0EEESZ_SZ_EEEEENS5_IJNS4_10UnderscoreES12_S12_EEEEENS4_28SM100_TMA_2SM_LOAD_MULTICASTENS4_14ComposedLayoutINS4_7SwizzleILi3ELi4ELi3EEENS4_18smem_ptr_flag_bitsILi8EEENSX_INS5_IJNSA_ILi8EEESH_EEENS5_IJSH_SC_EEEEEEEvNS4_8identityENS4_18SM100_TMA_2SM_LOADES1F_vS1G_EENS_8epilogue10collective18CollectiveEpilogueINS1J_23Sm100TmaWarpSpecializedILi1ELi1ELi64ELb0ELb0EEEJNS5_IJSH_SG_SH_EEENS5_IJNSX_ISH_SC_EENSX_ISG_SC_EEEEESJ_SK_SJ_SK_NS1J_6fusion15FusionCallbacksIS1N_NS1S_17LinearCombinationISJ_fSJ_fLNS_15FloatRoundStyleE2EEES1O_S1R_JEEENS4_5SM1004TMEM4LOAD26SM100_TMEM_LOAD_32dp32b64xENS4_13SM90_TMA_LOADENS16_INS17_ILi2ELi4ELi3EEES1A_NSX_INS5_IJS1B_SG_EEENS5_IJSG_SC_EEEEEEENS4_39AutoVectorizingCopyWithAssumedAlignmentILi128EEENS4_14SM90_TMA_STOREES27_S29_S29_EEEvvEEEEvNT_6ParamsE,(.L_x_168 - _ZN7cutlass13device_kernelINS_4gemm6kernel13GemmUniversalIN4cute5tupleIJiiiiEEENS1_10collective13CollectiveMmaINS1_35MainloopSm100TmaUmmaWarpSpecializedILi10ELi2ELi4ENS5_IJNS4_1CILi2EEESB_NSA_ILi1EEEEEEEENS5_IJNSA_ILi256EEENSA_ILi64EEENSA_ILi128EEEEEENS_12float_e5m2_tENS5_IJlSC_lEEESJ_SK_NS4_8TiledMMAINS4_8MMA_AtomIJNS4_10MMA_TraitsINS4_25SM100_MMA_F8F6F4_2x1SM_SSEJSJ_SJ_fSF_SG_NS4_17integral_constantINS4_4UMMA5MajorELSR_0EEESS_NSP_INSQ_7ScaleInELST_0EEESU_EEEEEENS4_6LayoutINS5_IJSC_SC_SC_EEENS5_IJNSA_ILi0EEESZ_SZ_EEEEENS5_IJNS4_10UnderscoreES12_S12_EEEEENS4_28SM100_TMA_2SM_LOAD_MULTICASTENS4_14ComposedLayoutINS4_7SwizzleILi3ELi4ELi3EEENS4_18smem_ptr_flag_bitsILi8EEENSX_INS5_IJNSA_ILi8EEESH_EEENS5_IJSH_SC_EEEEEEEvNS4_8identityENS4_18SM100_TMA_2SM_LOADES1F_vS1G_EENS_8epilogue10collective18CollectiveEpilogueINS1J_23Sm100TmaWarpSpecializedILi1ELi1ELi64ELb0ELb0EEEJNS5_IJSH_SG_SH_EEENS5_IJNSX_ISH_SC_EENSX_ISG_SC_EEEEESJ_SK_SJ_SK_NS1J_6fusion15FusionCallbacksIS1N_NS1S_17LinearCombinationISJ_fSJ_fLNS_15FloatRoundStyleE2EEES1O_S1R_JEEENS4_5SM1004TMEM4LOAD26SM100_TMEM_LOAD_32dp32b64xENS4_13SM90_TMA_LOADENS16_INS17_ILi2ELi4ELi3EEES1A_NSX_INS5_IJS1B_SG_EEENS5_IJSG_SC_EEEEEEENS4_39AutoVectorizingCopyWithAssumedAlignmentILi128EEENS4_14SM90_TMA_STOREES27_S29_S29_EEEvvEEEEvNT_6ParamsE)
        .other          _ZN7cutlass13device_kernelINS_4gemm6kernel13GemmUniversalIN4cute5tupleIJiiiiEEENS1_10collective13CollectiveMmaINS1_35MainloopSm100TmaUmmaWarpSpecializedILi10ELi2ELi4ENS5_IJNS4_1CILi2EEESB_NSA_ILi1EEEEEEEENS5_IJNSA_ILi256EEENSA_ILi64EEENSA_ILi128EEEEEENS_12float_e5m2_tENS5_IJlSC_lEEESJ_SK_NS4_8TiledMMAINS4_8MMA_AtomIJNS4_10MMA_TraitsINS4_25SM100_MMA_F8F6F4_2x1SM_SSEJSJ_SJ_fSF_SG_NS4_17integral_constantINS4_4UMMA5MajorELSR_0EEESS_NSP_INSQ_7ScaleInELST_0EEESU_EEEEEENS4_6LayoutINS5_IJSC_SC_SC_EEENS5_IJNSA_ILi0EEESZ_SZ_EEEEENS5_IJNS4_10UnderscoreES12_S12_EEEEENS4_28SM100_TMA_2SM_LOAD_MULTICASTENS4_14ComposedLayoutINS4_7SwizzleILi3ELi4ELi3EEENS4_18smem_ptr_flag_bitsILi8EEENSX_INS5_IJNSA_ILi8EEESH_EEENS5_IJSH_SC_EEEEEEEvNS4_8identityENS4_18SM100_TMA_2SM_LOADES1F_vS1G_EENS_8epilogue10collective18CollectiveEpilogueINS1J_23Sm100TmaWarpSpecializedILi1ELi1ELi64ELb0ELb0EEEJNS5_IJSH_SG_SH_EEENS5_IJNSX_ISH_SC_EENSX_ISG_SC_EEEEESJ_SK_SJ_SK_NS1J_6fusion15FusionCallbacksIS1N_NS1S_17LinearCombinationISJ_fSJ_fLNS_15FloatRoundStyleE2EEES1O_S1R_JEEENS4_5SM1004TMEM4LOAD26SM100_TMEM_LOAD_32dp32b64xENS4_13SM90_TMA_LOADENS16_INS17_ILi2ELi4ELi3EEES1A_NSX_INS5_IJS1B_SG_EEENS5_IJSG_SC_EEEEEEENS4_39AutoVectorizingCopyWithAssumedAlignmentILi128EEENS4_14SM90_TMA_STOREES27_S29_S29_EEEvvEEEEvNT_6ParamsE,@"STO_CUDA_ENTRY STV_DEFAULT"
_ZN7cutlass13device_kernelINS_4gemm6kernel13GemmUniversalIN4cute5tupleIJiiiiEEENS1_10collective13CollectiveMmaINS1_35MainloopSm100TmaUmmaWarpSpecializedILi10ELi2ELi4ENS5_IJNS4_1CILi2EEESB_NSA_ILi1EEEEEEEENS5_IJNSA_ILi256EEENSA_ILi64EEENSA_ILi128EEEEEENS_12float_e5m2_tENS5_IJlSC_lEEESJ_SK_NS4_8TiledMMAINS4_8MMA_AtomIJNS4_10MMA_TraitsINS4_25SM100_MMA_F8F6F4_2x1SM_SSEJSJ_SJ_fSF_SG_NS4_17integral_constantINS4_4UMMA5MajorELSR_0EEESS_NSP_INSQ_7ScaleInELST_0EEESU_EEEEEENS4_6LayoutINS5_IJSC_SC_SC_EEENS5_IJNSA_ILi0EEESZ_SZ_EEEEENS5_IJNS4_10UnderscoreES12_S12_EEEEENS4_28SM100_TMA_2SM_LOAD_MULTICASTENS4_14ComposedLayoutINS4_7SwizzleILi3ELi4ELi3EEENS4_18smem_ptr_flag_bitsILi8EEENSX_INS5_IJNSA_ILi8EEESH_EEENS5_IJSH_SC_EEEEEEEvNS4_8identityENS4_18SM100_TMA_2SM_LOADES1F_vS1G_EENS_8epilogue10collective18CollectiveEpilogueINS1J_23Sm100TmaWarpSpecializedILi1ELi1ELi64ELb0ELb0EEEJNS5_IJSH_SG_SH_EEENS5_IJNSX_ISH_SC_EENSX_ISG_SC_EEEEESJ_SK_SJ_SK_NS1J_6fusion15FusionCallbacksIS1N_NS1S_17LinearCombinationISJ_fSJ_fLNS_15FloatRoundStyleE2EEES1O_S1R_JEEENS4_5SM1004TMEM4LOAD26SM100_TMEM_LOAD_32dp32b64xENS4_13SM90_TMA_LOADENS16_INS17_ILi2ELi4ELi3EEES1A_NSX_INS5_IJS1B_SG_EEENS5_IJSG_SC_EEEEEEENS4_39AutoVectorizingCopyWithAssumedAlignmentILi128EEENS4_14SM90_TMA_STOREES27_S29_S29_EEEvvEEEEvNT_6ParamsE:
[----:B------:R-:W1:Y:S01]  /*0000*/  LDC R1, c[0x0][0x37c] ;  /* 0x0000df00ff017b82 */ /* 0x000e620000000800 */
[----:B------:R-:W2:Y:S01]  /*0010*/  S2R R131, SR_TID.X ;  /* 0x0000000000837919 */ /* 0x000ea20000002100 */
[----:B------:R-:W3:Y:S06]  /*0020*/  LDCU.64 UR8, c[0x0][0x890] ;  /* 0x00011200ff0877ac */ /* 0x000eec0008000a00 */
[----:B------:R-:W4:Y:S01]  /*0030*/  S2UR UR4, SR_CgaCtaId ;  /* 0x00000000000479c3 */ /* 0x000f220000008800 */
[----:B------:R-:W-:Y:S02]  /*0040*/  PRMT R141, RZ, 0x7610, R141 ;  /* 0x00007610ff8d7816 */ /* 0x000fe4000000008d */
[----:B------:R-:W-:Y:S01]  /*0050*/  ELECT P1, URZ, PT ;  /* 0x0000000000ff782f */ /* 0x000fe20003820000 */
[----:B---3--:R-:W-:-:S04]  /*0060*/  UISETP.NE.U32.AND UP0, UPT, UR8, URZ, UPT ;  /* 0x000000ff0800728c */ /* 0x008fc8000bf05070 */
[----:B------:R-:W-:Y:S02]  /*0070*/  UISETP.NE.AND.EX UP0, UPT, UR9, URZ, UPT, UP0 ;  /* 0x000000ff0900728c */ /* 0x000fe4000bf05300 */
[----:B----4-:R-:W-:Y:S02]  /*0080*/  ULOP3.LUT UR48, UR4, 0x1, URZ, 0xc0, !UPT ;  /* 0x0000000104307892 */ /* 0x010fe4000f8ec0ff */
[----:B------:R-:W-:Y:S01]  /*0090*/  ULOP3.LUT UR47, UR4, 0x1, URZ, 0x3c, !UPT ;  /* 0x00000001042f7892 */ /* 0x000fe2000f8e3cff */
[----:B--2---:R-:W-:-:S05]  /*00a0*/  SHF.R.U32.HI R142, RZ, 0x5, R131 ;  /* 0x00000005ff8e7819 */ /* 0x004fca0000011683 */
[----:B------:R-:W2:Y:S02]  /*00b0*/  SHFL.IDX PT, R0, R142, RZ, 0x1f ;  /* 0x00001fff8e007589 */ /* 0x000ea400000e0000 */
[----:B--2---:R-:W-:Y:S01]  /*00c0*/  R2UR UR13, R0 ;  /* 0x00000000000d72ca */ /* 0x004fe200000e0000 */
[----:B-1----:R-:W-:-:S14]  /*00d0*/  BRA.U UP0, `(.L_x_0) ;  /* 0x0000000100307547 */ /* 0x002fdc000b800000 */
[----:B------:R-:W1:Y:S02]  /*00e0*/  LDCU.64 UR4, c[0x0][0x888] ;  /* 0x00011100ff0477ac */ /* 0x000e640008000a00 */
[----:B-1----:R-:W-:-:S04]  /*00f0*/  UISETP.NE.U32.AND UP0, UPT, UR4, URZ, UPT ;  /* 0x000000ff0400728c */ /* 0x002fc8000bf05070 */
[----:B------:R-:W-:-:S09]  /*0100*/  UISETP.NE.AND.EX UP0, UPT, UR5, URZ, UPT, UP0 ;  /* 0x000000ff0500728c */ /* 0x000fd2000bf05300 */
[----:B------:R-:W-:Y:S05]  /*0110*/  BRA.U !UP0, `(.L_x_1) ;  /* 0x0000000108147547 */ /* 0x000fea000b800000 */
[----:B------:R-:W1:Y:S01]  /*0120*/  LDC.64 R2, c[0x0][0x888] ;  /* 0x00022200ff027b82 */ /* 0x000e620000000a00 */
[----:B------:R-:W1:Y:S02]  /*0130*/  LDCU.64 UR4, c[0x0][0x358] ;  /* 0x00006b00ff0477ac */ /* 0x000e640008000a00 */
[----:B-1----:R1:W5:Y:S01]  /*0140*/  LDG.E R71, desc[UR4][R2.64] ;  /* 0x0000000402477981 */ /* 0x002362000c1e1900 */
[----:B------:R-:W-:Y:S01]  /*0150*/  HFMA2 R141, -RZ, RZ, 0, 5.9604644775390625e-08 ;  /* 0x00000001ff8d7431 */ /* 0x000fe200000001ff */
[----:B------:R-:W-:Y:S05]  /*0160*/  BRA `(.L_x_0) ;  /* 0x00000000000c7947 */ /* 0x000fea0003800000 */
.L_x_1:
[----:B------:R-:W1:Y:S01]  /*0170*/  LDCU UR4, c[0x0][0x880] ;  /* 0x00011000ff0477ac */ /* 0x000e620008000800 */
[----:B------:R-:W-:Y:S01]  /*0180*/  HFMA2 R141, -RZ, RZ, 0, 5.9604644775390625e-08 ;  /* 0x00000001ff8d7431 */ /* 0x000fe200000001ff */
[----:B-1----:R-:W-:-:S07]  /*0190*/  MOV R71, UR4 ;  /* 0x0000000400477c02 */ /* 0x002fce0008000f00 */
.L_x_0:
[----:B------:R-:W2:Y:S02]  /*01a0*/  LDCU.64 UR4, c[0x0][0x8b0] ;  /* 0x00011600ff0477ac */ /* 0x000ea40008000a00 */
[----:B--2---:R-:W-:-:S04]  /*01b0*/  UISETP.NE.U32.AND UP0, UPT, UR4, URZ, UPT ;  /* 0x000000ff0400728c */ /* 0x004fc8000bf05070 */
[----:B------:R-:W-:-:S09]  /*01c0*/  UISETP.NE.AND.EX UP0, UPT, UR5, URZ, UPT, UP0 ;  /* 0x000000ff0500728c */ /* 0x000fd2000bf05300 */
[----:B------:R-:W-:Y:S05]  /*01d0*/  BRA.U UP0, `(.L_x_2) ;  /* 0x0000000100287547 */ /* 0x000fea000b800000 */
[----:B------:R-:W2:Y:S02]  /*01e0*/  LDCU.64 UR4, c[0x0][0x8a8] ;  /* 0x00011500ff0477ac */ /* 0x000ea40008000a00 */
[----:B--2---:R-:W-:-:S04]  /*01f0*/  UISETP.NE.U32.AND UP0, UPT, UR4, URZ, UPT ;  /* 0x000000ff0400728c */ /* 0x004fc8000bf05070 */
[----:B------:R-:W-:-:S09]  /*0200*/  UISETP.NE.AND.EX UP0, UPT, UR5, URZ, UPT, UP0 ;  /* 0x000000ff0500728c */ /* 0x000fd2000bf05300 */
[----:B------:R-:W-:Y:S05]  /*0210*/  BRA.U !UP0, `(.L_x_3) ;  /* 0x0000000108107547 */ /* 0x000fea000b800000 */
[----:B-1----:R-:W1:Y:S01]  /*0220*/  LDC.64 R2, c[0x0][0x8a8] ;  /* 0x00022a00ff027b82 */ /* 0x002e620000000a00 */
[----:B------:R-:W1:Y:S02]  /*0230*/  LDCU.64 UR4, c[0x0][0x358] ;  /* 0x00006b00ff0477ac */ /* 0x000e640008000a00 */
[----:B-1----:R2:W5:Y:S01]  /*0240*/  LDG.E R70, desc[UR4][R2.64] ;  /* 0x0000000402467981 */ /* 0x002562000c1e1900 */
[----:B------:R-:W-:Y:S05]  /*0250*/  BRA `(.L_x_2) ;  /* 0x0000000000087947 */ /* 0x000fea0003800000 */
.L_x_3:
[----:B------:R-:W2:Y:S02]  /*0260*/  LDCU UR4, c[0x0][0x8a0] ;  /* 0x00011400ff0477ac */ /* 0x000ea40008000800 */
[----:B--2---:R-:W-:Y:S02]  /*0270*/  MOV R70, UR4 ;  /* 0x0000000400467c02 */ /* 0x004fe40008000f00 */
.L_x_2:
[----:B------:R-:W-:Y:S01]  /*0280*/  IMAD.U32 R0, RZ, RZ, UR13 ;  /* 0x0000000dff007e24 */ /* 0x000fe2000f8e00ff */
[----:B------:R-:W-:Y:S04]  /*0290*/  BSSY.RECONVERGENT B0, `(.L_x_4) ;  /* 0x000000c000007945 */ /* 0x000fe80003800200 */
[C---:B------:R-:W-:Y:S02]  /*02a0*/  ISETP.NE.OR P2, PT, R0.reuse, 0x1, !P1 ;  /* 0x000000010000780c */ /* 0x040fe40004f45670 */
[----:B------:R-:W-:-:S11]  /*02b0*/  ISETP.NE.OR P0, PT, R0, 0x3, !P1 ;  /* 0x000000030000780c */ /* 0x000fd60004f05670 */
[----:B------:R-:W-:Y:S05]  /*02c0*/  @P2 BRA `(.L_x_5) ;  /* 0x0000000000202947 */ /* 0x000fea0003800000 */
[----:B------:R-:W3:Y:S02]  /*02d0*/  LDCU.64 UR4, c[0x0][0x348] ;  /* 0x00006900ff0477ac */ /* 0x000ee40008000a00 */
[----:B---3--:R-:W-:Y:S02]  /*02e0*/  UIADD3 UR6, UP1, UPT, UR4, 0x80, URZ ;  /* 0x0000008004067890 */ /* 0x008fe4000ff3e0ff */
[----:B------:R-:W-:Y:S02]  /*02f0*/  UIADD3 UR4, UP0, UPT, UR4, 0x180, URZ ;  /* 0x0000018004047890 */ /* 0x000fe4000ff1e0ff */
[----:B------:R-:W-:Y:S02]  /*0300*/  UIADD3.X UR7, UPT, UPT, URZ, UR5, URZ, UP1, !UPT ;  /* 0x00000005ff077290 */ /* 0x000fe40008ffe4ff */
[----:B------:R-:W-:-:S07]  /*0310*/  UIADD3.X UR5, UPT, UPT, URZ, UR5, URZ, UP0, !UPT ;  /* 0x00000005ff057290 */ /* 0x000fce00087fe4ff */
[----:B------:R3:W-:Y:S02]  /*0320*/  UTMACCTL.PF [UR6] ;  /* 0x00000000060079b9 */ /* 0x0007e40008040000 */
[----:B------:R3:W-:Y:S02]  /*0330*/  UTMACCTL.PF [UR4] ;  /* 0x00000000040079b9 */ /* 0x0007e40008040000 */
[----:B---3--:R-:W-:Y:S01]  /*0340*/  NOP ;  /* 0x0000000000007918 */ /* 0x008fe20000000000 */
.L_x_5:
[----:B------:R-:W-:Y:S05]  /*0350*/  BSYNC.RECONVERGENT B0 ;  /* 0x0000000000007941 */ /* 0x000fea0003800200 */
.L_x_4:
[----:B------:R-:W-:Y:S04]  /*0360*/  BSSY.RECONVERGENT B0, `(.L_x_6) ;  /* 0x000000a000007945 */ /* 0x000fe80003800200 */
        /* <DEDUP_REMOVED lines=9> */
.L_x_7:
[----:B------:R-:W-:Y:S05]  /*0400*/  BSYNC.RECONVERGENT B0 ;  /* 0x0000000000007941 */ /* 0x000fea0003800200 */
.L_x_6:
[----:B------:R-:W3:Y:S01]  /*0410*/  LDCU.64 UR4, c[0x0][0x888] ;  /* 0x00011100ff0477ac */ /* 0x000ee20008000a00 */
[----:B------:R-:W-:Y:S02]  /*0420*/  UISETP.EQ.U32.AND UP1, UPT, UR8, URZ, UPT ;  /* 0x000000ff0800728c */ /* 0x000fe4000bf22070 */
[----:B------:R-:W-:Y:S02]  /*0430*/  UPLOP3.LUT UP3, UPT, UPT, UPT, UPT, 0x80, 0x8 ;  /* 0x000000000008789c */ /* 0x000fe40003f6f070 */
[----:B---3--:R-:W-:-:S04]  /*0440*/  UISETP.NE.U32.AND UP0, UPT, UR4, URZ, UPT ;  /* 0x000000ff0400728c */ /* 0x008fc8000bf05070 */
[----:B------:R-:W-:-:S04]  /*0450*/  UISETP.NE.AND.EX UP0, UPT, UR5, URZ, UPT, UP0 ;  /* 0x000000ff0500728c */ /* 0x000fc8000bf05300 */
[----:B------:R-:W-:-:S04]  /*0460*/  UISETP.EQ.OR.EX UP2, UPT, UR9, URZ, !UP0, UP1 ;  /* 0x000000ff0900728c */ /* 0x000fc8000c742710 */
[----:B------:R-:W-:-:S05]  /*0470*/  UP2UR UR60, UPR, URZ, 0x4 ;  /* 0x00000004ff3c7883 */ /* 0x000fca0008000000 */
[----:B------:R-:W-:Y:S07]  /*0480*/  BRA.U !UP2, `(.L_x_8) ;  /* 0x000000010a207547 */ /* 0x000fee000b800000 */
[----:B------:R-:W-:Y:S01]  /*0490*/  UISETP.NE.U32.AND UP1, UPT, UR8, URZ, UPT ;  /* 0x000000ff0800728c */ /* 0x000fe2000bf25070 */
[----:B-----5:R-:W-:Y:S01]  /*04a0*/  FSETP.NEU.AND P0, PT, R71, RZ, PT ;  /* 0x000000ff4700720b */ /* 0x020fe20003f0d000 */
[----:B------:R-:W-:Y:S02]  /*04b0*/  USEL UR4, URZ, 0xffffffff, UP0 ;  /* 0xffffffffff047887 */ /* 0x000fe40008000000 */
[----:B------:R-:W-:-:S10]  /*04c0*/  UISETP.NE.AND.EX UP1, UPT, UR9, URZ, UPT, UP1 ;  /* 0x000000ff0900728c */ /* 0x000fd4000bf25310 */
[----:B------:R-:W-:Y:S01]  /*04d0*/  VOTEU.ANY UP0, P0 ;  /* 0x0000000000ff7886 */ /* 0x000fe20000000100 */
[----:B------:R-:W-:-:S04]  /*04e0*/  @!UP1 USEL UR4, URZ, 0xffffffff, UP0 ;  /* 0xffffffffff049887 */ /* 0x000fc80008000000 */
[----:B------:R-:W-:-:S04]  /*04f0*/  ULOP3.LUT UR4, UR4, 0x1, URZ, 0xc0, !UPT ;  /* 0x0000000104047892 */ /* 0x000fc8000f8ec0ff */
[----:B------:R-:W-:-:S11]  /*0500*/  UISETP.NE.U32.AND UP3, UPT, UR4, 0x1, UPT ;  /* 0x000000010400788c */ /* 0x000fd6000bf65070 */
.L_x_8:
[----:B------:R-:W3:Y:S01]  /*0510*/  SHFL.IDX PT, R0, R142, RZ, 0x1f ;  /* 0x00001fff8e007589 */ /* 0x000ee200000e0000 */
[----:B------:R-:W-:-:S04]  /*0520*/  UISETP.NE.AND UP0, UPT, UR13, 0x2, UPT ;  /* 0x000000020d00788c */ /* 0x000fc8000bf05270 */
[----:B------:R-:W-:Y:S02]  /*0530*/  UISETP.EQ.AND UP1, UPT, UR48, URZ, !UP0 ;  /* 0x000000ff3000728c */ /* 0x000fe4000c722270 */
[----:B------:R-:W-:-:S04]  /*0540*/  USEL UR34, URZ, 0x1, UP0 ;  /* 0x00000001ff227887 */ /* 0x000fc80008000000 */
[----:B------:R-:W-:Y:S02]  /*0550*/  PLOP3.LUT P3, PT, P1, PT, UP1, 0x80, 0x8 ;  /* 0x000000000008781c */ /* 0x000fe40000f6f018 */
[----:B---3--:R-:W-:-:S13]  /*0560*/  ISETP.NE.AND P0, PT, R0, RZ, PT ;  /* 0x000000ff0000720c */ /* 0x008fda0003f05270 */
[----:B------:R-:W-:Y:S05]  /*0570*/  @P0 BRA `(.L_x_9) ;  /* 0x0000000000940947 */ /* 0x000fea0003800000 */
[----:B------:R-:W-:Y:S01]  /*0580*/  ELECT P0, URZ, PT ;  /* 0x0000000000ff782f */ /* 0x000fe20003800000 */
[----:B------:R-:W-:-:S12]  /*0590*/  BSSY.RECONVERGENT B0, `(.L_x_9) ;  /* 0x0000023000007945 */ /* 0x000fd80003800200 */
[----:B------:R-:W-:Y:S05]  /*05a0*/  @!P0 BRA `(.L_x_10) ;  /* 0x0000000000848947 */ /* 0x000fea0003800000 */
[----:B------:R-:W3:Y:S01]  /*05b0*/  S2UR UR5, SR_CgaCtaId ;  /* 0x00000000000579c3 */ /* 0x000ee20000008800 */
[----:B------:R-:W-:Y:S01]  /*05c0*/  UMOV UR4, 0x400 ;  /* 0x0000040000047882 */ /* 0x000fe20000000000 */
[----:B------:R-:W-:Y:S01]  /*05d0*/  UMOV UR8, 0x1 ;  /* 0x0000000100087882 */ /* 0x000fe20000000000 */
[----:B------:R-:W-:Y:S01]  /*05e0*/  UMOV UR6, 0x2 ;  /* 0x0000000200067882 */ /* 0x000fe20000000000 */
[----:B------:R-:W-:-:S04]  /*05f0*/  UIADD3 UR8, UPT, UPT, -UR8, 0x100000, URZ ;  /* 0x0010000008087890 */ /* 0x000fc8000fffe1ff */
[----:B------:R-:W-:Y:S02]  /*0600*/  USHF.L.U32 UR9, UR8, 0xb, URZ ;  /* 0x0000000b08097899 */ /* 0x000fe400080006ff */
[----:B------:R-:W-:Y:S02]  /*0610*/  USHF.L.U32 UR8, UR8, 0x1, URZ ;  /* 0x0000000108087899 */ /* 0x000fe400080006ff */
[----:B------:R-:W-:-:S04]  /*0620*/  UIADD3 UR6, UPT, UPT, -UR6, 0x100000, URZ ;  /* 0x0010000006067890 */ /* 0x000fc8000fffe1ff */
[----:B------:R-:W-:Y:S02]  /*0630*/  USHF.L.U32 UR7, UR6, 0xb, URZ ;  /* 0x0000000b06077899 */ /* 0x000fe400080006ff */
[----:B------:R-:W-:Y:S02]  /*0640*/  USHF.L.U32 UR6, UR6, 0x1, URZ ;  /* 0x0000000106067899 */ /* 0x000fe400080006ff */
[----:B---3--:R-:W-:Y:S01]  /*0650*/  ULEA UR4, UR5, UR4, 0x18 ;  /* 0x0000000405047291 */ /* 0x008fe2000f8ec0ff */
[----:B------:R-:W3:Y:S11]  /*0660*/  FENCE.VIEW.ASYNC.S ;  /* 0x00000000000073c6 */ /* 0x000ef60000000000 */
[----:B---3--:R3:W4:Y:S01]  /*0670*/  SYNCS.EXCH.64 URZ, [UR4], UR8 ;  /* 0x0000000804ff75b2 */ /* 0x0087220008000100 */
[----:B------:R3:W1:Y:S01]  /*0680*/  SYNCS.EXCH.64 URZ, [UR4+0x50], UR6 ;  /* 0x0000500604ff75b2 */ /* 0x0006620008000100 */
        /* <DEDUP_REMOVED lines=17> */
[----:B------:R3:W1:Y:S02]  /*07a0*/  SYNCS.EXCH.64 URZ, [UR4+0x98], UR6 ;  /* 0x0000980604ff75b2 */ /* 0x0006640008000100 */
[----:B---3--:R-:W-:Y:S01]  /*07b0*/  NOP ;  /* 0x0000000000007918 */ /* 0x008fe20000000000 */
.L_x_10:
[----:B------:R-:W-:Y:S05]  /*07c0*/  BSYNC.RECONVERGENT B0 ;  /* 0x0000000000007941 */ /* 0x000fea0003800200 */
.L_x_9:
[----:B------:R-:W3:Y:S01]  /*07d0*/  SHFL.IDX PT, R0, R142, RZ, 0x1f ;  /* 0x00001fff8e007589 */ /* 0x000ee200000e0000 */
[----:B------:R-:W-:Y:S01]  /*07e0*/  NOP ;  /* 0x0000000000007918 */ /* 0x000fe20000000000 */
[----:B---3--:R-:W-:-:S13]  /*07f0*/  ISETP.NE.AND P0, PT, R0, 0x1, PT ;  /* 0x000000010000780c */ /* 0x008fda0003f05270 */
[----:B------:R-:W-:Y:S05]  /*0800*/  @P0 BRA `(.L_x_11) ;  /* 0x0000000000400947 */ /* 0x000fea0003800000 */
        /* <DEDUP_REMOVED lines=9> */
[----:B------:R-:W-:Y:S01]  /*08a0*/  USHF.L.U32 UR6, UR6, 0x1, URZ ;  /* 0x0000000106067899 */ /* 0x000fe200080006ff */
[----:B------:R-:W-:Y:S01]  /*08b0*/  ELECT P0, URZ, PT ;  /* 0x0000000000ff782f */ /* 0x000fe20003800000 */
[----:B---3--:R-:W-:Y:S01]  /*08c0*/  ULEA UR4, UR5, UR4, 0x18 ;  /* 0x0000000405047291 */ /* 0x008fe2000f8ec0ff */
[----:B------:R-:W3:Y:S11]  /*08d0*/  FENCE.VIEW.ASYNC.S ;  /* 0x00000000000073c6 */ /* 0x000ef60000000000 */
[----:B---3--:R3:W1:Y:S01]  /*08e0*/  SYNCS.EXCH.64 URZ, [UR4+0xa0], UR8 ;  /* 0x0000a00804ff75b2 */ /* 0x0086620008000100 */
[----:B------:R3:W1:Y:S01]  /*08f0*/  SYNCS.EXCH.64 URZ, [UR4+0xa8], UR6 ;  /* 0x0000a80604ff75b2 */ /* 0x0006620008000100 */
[----:B------:R-:W-:Y:S01]  /*0900*/  NOP ;  /* 0x0000000000007918 */ /* 0x000fe20000000000 */
.L_x_11:
[----:B------:R-:W2:Y:S01]  /*0910*/  SHFL.IDX PT, R0, R142, RZ, 0x1f ;  /* 0x00001fff8e007589 */ /* 0x000ea200000e0000 */
[----:B------:R-:W-:Y:S01]  /*0920*/  NOP ;  /* 0x0000000000007918 */ /* 0x000fe20000000000 */
[----:B--2---:R-:W-:-:S13]  /*0930*/  ISETP.NE.AND P0, PT, R0, 0x3, PT ;  /* 0x000000030000780c */ /* 0x004fda0003f05270 */
[----:B------:R-:W-:Y:S05]  /*0940*/  @P0 BRA `(.L_x_12) ;  /* 0x0000000000300947 */ /* 0x000fea0003800000 */
[----:B------:R-:W2:Y:S01]  /*0950*/  S2UR UR5, SR_CgaCtaId ;  /* 0x00000000000579c3 */ /* 0x000ea20000008800 */
[----:B---3--:R-:W-:Y:S01]  /*0960*/  UMOV UR6, 0x400 ;  /* 0x0000040000067882 */ /* 0x008fe20000000000 */
[----:B------:R-:W-:Y:S01]  /*0970*/  UMOV UR4, 0x20 ;  /* 0x0000002000047882 */ /* 0x000fe20000000000 */
[----:B------:R-:W-:Y:S01]  /*0980*/  ELECT P0, URZ, PT ;  /* 0x0000000000ff782f */ /* 0x000fe20003800000 */
[----:B--2---:R-:W-:Y:S02]  /*0990*/  ULEA UR6, UR5, UR6, 0x18 ;  /* 0x0000000605067291 */ /* 0x004fe4000f8ec0ff */
[----:B------:R-:W-:-:S04]  /*09a0*/  UIADD3 UR4, UPT, UPT, -UR4, 0x100000, URZ ;  /* 0x0010000004047890 */ /* 0x000fc8000fffe1ff */
[----:B------:R-:W-:Y:S02]  /*09b0*/  USHF.L.U32 UR5, UR4, 0xb, URZ ;  /* 0x0000000b04057899 */ /* 0x000fe400080006ff */
[----:B------:R-:W-:Y:S01]  /*09c0*/  USHF.L.U32 UR4, UR4, 0x1, URZ ;  /* 0x0000000104047899 */ /* 0x000fe200080006ff */
[----:B------:R-:W2:Y:S11]  /*09d0*/  FENCE.VIEW.ASYNC.S ;  /* 0x00000000000073c6 */ /* 0x000eb60000000000 */
[----:B--2---:R2:W3:Y:S01]  /*09e0*/  SYNCS.EXCH.64 URZ, [UR6+0xb0], UR4 ;  /* 0x0000b00406ff75b2 */ /* 0x0044e20008000100 */
[----:B------:R2:W1:Y:S01]  /*09f0*/  SYNCS.EXCH.64 URZ, [UR6+0xb8], UR4 ;  /* 0x0000b80406ff75b2 */ /* 0x0004620008000100 */
[----:B------:R-:W-:Y:S01]  /*0a00*/  NOP ;  /* 0x0000000000007918 */ /* 0x000fe20000000000 */
.L_x_12:
[----:B------:R-:W4:Y:S01]  /*0a10*/  SHFL.IDX PT, R0, R142, RZ, 0x1f ;  /* 0x00001fff8e007589 */ /* 0x000f2200000e0000 */
[----:B------:R-:W-:Y:S01]  /*0a20*/  NOP ;  /* 0x0000000000007918 */ /* 0x000fe20000000000 */
[----:B----4-:R-:W-:-:S13]  /*0a30*/  ISETP.NE.AND P0, PT, R0, 0x4, PT ;  /* 0x000000040000780c */ /* 0x010fda0003f05270 */
[----:B------:R-:W-:Y:S05]  /*0a40*/  @P0 BRA `(.L_x_13) ;  /* 0x00000000004c0947 */ /* 0x000fea0003800000 */
[----:B--2---:R-:W2:Y:S01]  /*0a50*/  S2UR UR5, SR_CgaCtaId ;  /* 0x00000000000579c3 */ /* 0x004ea20000008800 */
[----:B---3--:R-:W-:Y:S01]  /*0a60*/  UMOV UR4, 0x3a0 ;  /* 0x000003a000047882 */ /* 0x008fe20000000000 */
[----:B------:R-:W-:Y:S01]  /*0a70*/  UMOV UR6, 0x400 ;  /* 0x0000040000067882 */ /* 0x000fe20000000000 */
[----:B------:R-:W-:Y:S01]  /*0a80*/  USEL UR4, UR4, 0x320, UP3 ;  /* 0x0000032004047887 */ /* 0x000fe20009800000 */
[----:B------:R-:W-:Y:S01]  /*0a90*/  UMOV UR8, 0x1 ;  /* 0x0000000100087882 */ /* 0x000fe20000000000 */
[----:B------:R-:W-:Y:S01]  /*0aa0*/  ELECT P0, URZ, PT ;  /* 0x0000000000ff782f */ /* 0x000fe20003800000 */
[----:B------:R-:W-:-:S04]  /*0ab0*/  UIADD3 UR8, UPT, UPT, -UR8, 0x100000, URZ ;  /* 0x0010000008087890 */ /* 0x000fc8000fffe1ff */
[----:B------:R-:W-:Y:S02]  /*0ac0*/  USHF.L.U32 UR9, UR8, 0xb, URZ ;  /* 0x0000000b08097899 */ /* 0x000fe400080006ff */
[----:B------:R-:W-:Y:S02]  /*0ad0*/  USHF.L.U32 UR8, UR8, 0x1, URZ ;  /* 0x0000000108087899 */ /* 0x000fe400080006ff */
[----:B--2---:R-:W-:Y:S02]  /*0ae0*/  ULEA UR6, UR5, UR6, 0x18 ;  /* 0x0000000605067291 */ /* 0x004fe4000f8ec0ff */
[----:B------:R-:W-:-:S04]  /*0af0*/  UIADD3 UR4, UPT, UPT, -UR4, 0x100000, URZ ;  /* 0x0010000004047890 */ /* 0x000fc8000fffe1ff */
[----:B------:R-:W-:Y:S02]  /*0b00*/  USHF.L.U32 UR5, UR4, 0xb, URZ ;  /* 0x0000000b04057899 */ /* 0x000fe400080006ff */
[----:B------:R-:W-:Y:S01]  /*0b10*/  USHF.L.U32 UR4, UR4, 0x1, URZ ;  /* 0x0000000104047899 */ /* 0x000fe200080006ff */
[----:B------:R-:W2:Y:S03]  /*0b20*/  FENCE.VIEW.ASYNC.S ;  /* 0x00000000000073c6 */ /* 0x000ea60000000000 */
[----:B--2---:R4:W2:Y:S08]  /*0b30*/  SYNCS.EXCH.64 URZ, [UR6+0xc0], UR8 ;  /* 0x0000c00806ff75b2 */ /* 0x0048b00008000100 */
[----:B------:R4:W3:Y:S01]  /*0b40*/  SYNCS.EXCH.64 URZ, [UR6+0xd0], UR4 ;  /* 0x0000d00406ff75b2 */ /* 0x0008e20008000100 */
[----:B------:R4:W1:Y:S01]  /*0b50*/  SYNCS.EXCH.64 URZ, [UR6+0xc8], UR8 ;  /* 0x0000c80806ff75b2 */ /* 0x0008620008000100 */
[----:B------:R4:W1:Y:S02]  /*0b60*/  SYNCS.EXCH.64 URZ, [UR6+0xd8], UR4 ;  /* 0x0000d80406ff75b2 */ /* 0x0008640008000100 */
[----:B----4-:R-:W-:Y:S01]  /*0b70*/  NOP ;  /* 0x0000000000007918 */ /* 0x010fe20000000000 */
.L_x_13:
[----:B------:R-:W4:Y:S01]  /*0b80*/  SHFL.IDX PT, R0, R142, RZ, 0x1f ;  /* 0x00001fff8e007589 */ /* 0x000f2200000e0000 */
[----:B------:R-:W-:Y:S01]  /*0b90*/  NOP ;  /* 0x0000000000007918 */ /* 0x000fe20000000000 */
[----:B----4-:R-:W-:-:S13]  /*0ba0*/  ISETP.NE.AND P0, PT, R0, 0x5, PT ;  /* 0x000000050000780c */ /* 0x010fda0003f05270 */
[----:B------:R-:W-:Y:S05]  /*0bb0*/  @P0 BRA `(.L_x_14) ;  /* 0x0000000000580947 */ /* 0x000fea0003800000 */
[----:B--2---:R-:W2:Y:S01]  /*0bc0*/  S2UR UR5, SR_CgaCtaId ;  /* 0x00000000000579c3 */ /* 0x004ea20000008800 */
[----:B---3--:R-:W-:Y:S01]  /*0bd0*/  UMOV UR4, 0x400 ;  /* 0x0000040000047882 */ /* 0x008fe20000000000 */
        /* <DEDUP_REMOVED lines=9> */
[----:B--2---:R-:W-:Y:S01]  /*0c70*/  ULEA UR4, UR5, UR4, 0x18 ;  /* 0x0000000405047291 */ /* 0x004fe2000f8ec0ff */
[----:B------:R-:W2:Y:S11]  /*0c80*/  FENCE.VIEW.ASYNC.S ;  /* 0x00000000000073c6 */ /* 0x000eb60000000000 */
[----:B--2---:R4:W2:Y:S01]  /*0c90*/  SYNCS.EXCH.64 URZ, [UR4+0xe0], UR6 ;  /* 0x0000e00604ff75b2 */ /* 0x0048a20008000100 */
[----:B------:R4:W3:Y:S01]  /*0ca0*/  SYNCS.EXCH.64 URZ, [UR4+0x100], UR8 ;  /* 0x0001000804ff75b2 */ /* 0x0008e20008000100 */
[----:B------:R4:W1:Y:S01]  /*0cb0*/  SYNCS.EXCH.64 URZ, [UR4+0xe8], UR6 ;  /* 0x0000e80604ff75b2 */ /* 0x0008620008000100 */
[----:B------:R4:W1:Y:S01]  /*0cc0*/  SYNCS.EXCH.64 URZ, [UR4+0x108], UR8 ;  /* 0x0001080804ff75b2 */ /* 0x0008620008000100 */
[----:B------:R4:W1:Y:S01]  /*0cd0*/  SYNCS.EXCH.64 URZ, [UR4+0xf0], UR6 ;  /* 0x0000f00604ff75b2 */ /* 0x0008620008000100 */
[----:B------:R4:W1:Y:S01]  /*0ce0*/  SYNCS.EXCH.64 URZ, [UR4+0x110], UR8 ;  /* 0x0001100804ff75b2 */ /* 0x0008620008000100 */
[----:B------:R4:W1:Y:S01]  /*0cf0*/  SYNCS.EXCH.64 URZ, [UR4+0xf8], UR6 ;  /* 0x0000f80604ff75b2 */ /* 0x0008620008000100 */
[----:B------:R4:W1:Y:S02]  /*0d00*/  SYNCS.EXCH.64 URZ, [UR4+0x118], UR8 ;  /* 0x0001180804ff75b2 */ /* 0x0008640008000100 */
[----:B----4-:R-:W-:Y:S01]  /*0d10*/  NOP ;  /* 0x0000000000007918 */ /* 0x010fe20000000000 */
.L_x_14:
[----:B------:R-:W4:Y:S01]  /*0d20*/  SHFL.IDX PT, R0, R142, RZ, 0x1f ;  /* 0x00001fff8e007589 */ /* 0x000f2200000e0000 */
[----:B------:R-:W-:Y:S01]  /*0d30*/  ISETP.NE.OR P1, PT, RZ, UR13, !P1 ;  /* 0x0000000dff007c0c */ /* 0x000fe2000cf25670 */
[----:B------:R-:W-:Y:S01]  /*0d40*/  NOP ;  /* 0x0000000000007918 */ /* 0x000fe20000000000 */
[----:B----4-:R-:W-:-:S13]  /*0d50*/  ISETP.NE.AND P0, PT, R0, 0x3, PT ;  /* 0x000000030000780c */ /* 0x010fda0003f05270 */
[----:B------:R-:W-:Y:S05]  /*0d60*/  @P0 BRA `(.L_x_15) ;  /* 0x0000000000380947 */ /* 0x000fea0003800000 */
[----:B--2---:R-:W2:Y:S01]  /*0d70*/  S2UR UR5, SR_CgaCtaId ;  /* 0x00000000000579c3 */ /* 0x004ea20000008800 */
[----:B---3--:R-:W-:Y:S01]  /*0d80*/  UMOV UR4, 0x400 ;  /* 0x0000040000047882 */ /* 0x008fe20000000000 */
[----:B------:R-:W-:Y:S01]  /*0d90*/  UMOV UR6, 0x20 ;  /* 0x0000002000067882 */ /* 0x000fe20000000000 */
[----:B------:R-:W-:Y:S01]  /*0da0*/  ELECT P0, URZ, PT ;  /* 0x0000000000ff782f */ /* 0x000fe20003800000 */
[----:B------:R-:W-:-:S04]  /*0db0*/  UIADD3 UR6, UPT, UPT, -UR6, 0x100000, URZ ;  /* 0x0010000006067890 */ /* 0x000fc8000fffe1ff */
[----:B------:R-:W-:Y:S02]  /*0dc0*/  USHF.L.U32 UR7, UR6, 0xb, URZ ;  /* 0x0000000b06077899 */ /* 0x000fe400080006ff */
[----:B------:R-:W-:Y:S02]  /*0dd0*/  USHF.L.U32 UR6, UR6, 0x1, URZ ;  /* 0x0000000106067899 */ /* 0x000fe400080006ff */
[----:B--2---:R-:W-:Y:S01]  /*0de0*/  ULEA UR4, UR5, UR4, 0x18 ;  /* 0x0000000405047291 */ /* 0x004fe2000f8ec0ff */
[----:B------:R-:W2:Y:S11]  /*0df0*/  FENCE.VIEW.ASYNC.S ;  /* 0x00000000000073c6 */ /* 0x000eb60000000000 */
[----:B--2---:R4:W2:Y:S01]  /*0e00*/  SYNCS.EXCH.64 URZ, [UR4+0x120], UR6 ;  /* 0x0001200604ff75b2 */ /* 0x0048a20008000100 */
[----:B------:R4:W3:Y:S01]  /*0e10*/  SYNCS.EXCH.64 URZ, [UR4+0x130], UR6 ;  /* 0x0001300604ff75b2 */ /* 0x0008e20008000100 */
[----:B------:R4:W1:Y:S01]  /*0e20*/  SYNCS.EXCH.64 URZ, [UR4+0x128], UR6 ;  /* 0x0001280604ff75b2 */ /* 0x0008620008000100 */
[----:B------:R4:W1:Y:S02]  /*0e30*/  SYNCS.EXCH.64 URZ, [UR4+0x138], UR6 ;  /* 0x0001380604ff75b2 */ /* 0x0008640008000100 */
[----:B----4-:R-:W-:Y:S01]  /*0e40*/  NOP ;  /* 0x0000000000007918 */ /* 0x010fe20000000000 */
.L_x_15:
[----:B---3--:R-:W3:Y:S01]  /*0e50*/  S2UR UR7, SR_CgaCtaId ;  /* 0x00000000000779c3 */ /* 0x008ee20000008800 */
[----:B------:R-:W-:Y:S01]  /*0e60*/  VOTEU.ALL UP0, P1 ;  /* 0x0000000000ff7886 */ /* 0x000fe20000800000 */
[----:B--2---:R-:W-:Y:S01]  /*0e70*/  UMOV UR4, 0x20 ;  /* 0x0000002000047882 */ /* 0x004fe20000000000 */
[----:B------:R-:W-:Y:S01]  /*0e80*/  NOP ;  /* 0x0000000000007918 */ /* 0x000fe20000000000 */
[----:B------:R-:W-:Y:S01]  /*0e90*/  LOP3.LUT R0, R131, 0x1f, RZ, 0xc0, !PT ;  /* 0x0000001f83007812 */ /* 0x000fe200078ec0ff */
[----:B------:R-:W-:Y:S01]  /*0ea0*/  UISETP.NE.AND UP4, UPT, UR13, URZ, UPT ;  /* 0x000000ff0d00728c */ /* 0x000fe2000bf85270 */
[----:B------:R-:W-:Y:S01]  /*0eb0*/  @!UP0 UMOV UR6, 0x400 ;  /* 0x0000040000068882 */ /* 0x000fe20000000000 */
[----:B------:R-:W-:-:S04]  /*0ec0*/  @!UP0 UIADD3 UR4, UPT, UPT, -UR4, 0x100000, URZ ;  /* 0x0010000004048890 */ /* 0x000fc8000fffe1ff */
[----:B------:R-:W-:Y:S02]  /*0ed0*/  @!UP0 USHF.L.U32 UR5, UR4, 0xb, URZ ;  /* 0x0000000b04058899 */ /* 0x000fe400080006ff */
[----:B------:R-:W-:Y:S02]  /*0ee0*/  @!UP0 USHF.L.U32 UR4, UR4, 0x1, URZ ;  /* 0x0000000104048899 */ /* 0x000fe400080006ff */
[----:B---3--:R-:W-:Y:S01]  /*0ef0*/  @!UP0 ULEA UR6, UR7, UR6, 0x18 ;  /* 0x0000000607068291 */ /* 0x008fe2000f8ec0ff */
[----:B------:R-:W2:Y:S01]  /*0f00*/  LDCU UR7, c[0x0][0x36c] ;  /* 0x00006d80ff0777ac */ /* 0x000ea20008000800 */
[----:B------:R-:W-:Y:S01]  /*0f10*/  VOTEU.ALL UP0, P1 ;  /* 0x0000000000ff7886 */ /* 0x000fe20000800000 */
[----:B------:R-:W3:Y:S09]  /*0f20*/  FENCE.VIEW.ASYNC.S ;  /* 0x00000000000073c6 */ /* 0x000ef20000000000 */
[----:B---3--:R3:W4:Y:S01]  /*0f30*/  @!UP0 SYNCS.EXCH.64 URZ, [UR6+0x140], UR4 ;  /* 0x0001400406ff85b2 */ /* 0x0087220008000100 */
[----:B--2---:R-:W-:-:S09]  /*0f40*/  UISETP.EQ.U32.AND UP5, UPT, UR7, 0x1, UPT ;  /* 0x000000010700788c */ /* 0x004fd2000bfa2070 */
[----:B---3--:R-:W-:Y:S05]  /*0f50*/  BRA.U !UP5, `(.L_x_16) ;  /* 0x000000010d087547 */ /* 0x008fea000b800000 */
[----:B-1--4-:R-:W-:Y:S01]  /*0f60*/  UCGABAR_ARV ;  /* 0x00000000000079c7 */ /* 0x012fe20008000000 */
[----:B------:R-:W-:Y:S05]  /*0f70*/  BRA `(.L_x_17) ;  /* 0x0000000000047947 */ /* 0x000fea0003800000 */
.L_x_16:
[----:B-1--4-:R-:W-:Y:S01]  /*0f80*/  NOP ;  /* 0x0000000000007918 */ /* 0x012fe20000000000 */
.L_x_17:
[----:B------:R-:W1:Y:S01]  /*0f90*/  S2UR UR19, SR_CTAID.X ;  /* 0x00000000001379c3 */ /* 0x000e620000002500 */
[----:B------:R-:W-:-:S05]  /*0fa0*/  CS2R.32 R3, SR_CgaSize ;  /* 0x0000000000037805 */ /* 0x000fca0000008a00 */
[----:B------:R-:W-:-:S05]  /*0fb0*/  IMAD R3, R3, -0xa0, RZ ;  /* 0xffffff6003037824 */ /* 0x000fca00078e02ff */
[----:B------:R-:W-:-:S14]  /*0fc0*/  R2UR UR5, R3 ;  /* 0x00000000030572ca */ /* 0x000fdc00000e0000 */
[----:B------:R-:W2:Y:S01]  /*0fd0*/  LDCU UR5, c[0x0][UR5+0x2b0] ;  /* 0x00005600050577ac */ /* 0x000ea20008000800 */
[----:B------:R-:W-:-:S05]  /*0fe0*/  CS2R.32 R3, SR_CgaSize ;  /* 0x0000000000037805 */ /* 0x000fca0000008a00 */
[----:B------:R-:W-:-:S05]  /*0ff0*/  IMAD R3, R3, -0xa0, RZ ;  /* 0xffffff6003037824 */ /* 0x000fca00078e02ff */
[----:B------:R-:W-:-:S14]  /*1000*/  R2UR UR4, R3 ;  /* 0x00000000030472ca */ /* 0x000fdc00000e0000 */
[----:B------:R-:W3:Y:S01]  /*1010*/  LDCU UR4, c[0x0][UR4+0x2b4] ;  /* 0x00005680040477ac */ /* 0x000ee20008000800 */
[----:B------:R-:W4:Y:S01]  /*1020*/  S2UR UR7, SR_CTAID.Y ;  /* 0x00000000000779c3 */ /* 0x000f220000002600 */
[----:B------:R-:W3:Y:S01]  /*1030*/  LDCU UR18, c[0x0][0xb24] ;  /* 0x00016480ff1277ac */ /* 0x000ee20008000800 */
[----:B------:R-:W-:-:S05]  /*1040*/  CS2R.32 R3, SR_CgaSize ;  /* 0x0000000000037805 */ /* 0x000fca0000008a00 */
[----:B------:R-:W-:-:S05]  /*1050*/  IMAD R3, R3, -0xa0, RZ ;  /* 0xffffff6003037824 */ /* 0x000fca00078e02ff */
[----:B------:R-:W-:-:S14]  /*1060*/  R2UR UR58, R3 ;  /* 0x00000000033a72ca */ /* 0x000fdc00000e0000 */
[----:B------:R-:W3:Y:S01]  /*1070*/  LDCU UR58, c[0x0][UR58+0x2a0] ;  /* 0x000054003a3a77ac */ /* 0x000ee20008000800 */
[----:B------:R-:W3:Y:S01]  /*1080*/  S2UR UR8, SR_CgaCtaId ;  /* 0x00000000000879c3 */ /* 0x000ee20000008800 */
[----:B------:R-:W-:-:S05]  /*1090*/  CS2R.32 R3, SR_CgaSize ;  /* 0x0000000000037805 */ /* 0x000fca0000008a00 */
[----:B------:R-:W-:-:S05]  /*10a0*/  IMAD R3, R3, -0xa0, RZ ;  /* 0xffffff6003037824 */ /* 0x000fca00078e02ff */
[----:B------:R-:W-:-:S14]  /*10b0*/  R2UR UR55, R3 ;  /* 0x00000000033772ca */ /* 0x000fdc00000e0000 */
[----:B------:R-:W3:Y:S01]  /*10c0*/  LDCU UR55, c[0x0][UR55+0x2a4] ;  /* 0x00005480373777ac */ /* 0x000ee20008000800 */
[----:B------:R-:W-:Y:S01]  /*10d0*/  UISETP.GT.U32.AND UP0, UPT, UR48, 0xffff, UPT ;  /* 0x0000ffff3000788c */ /* 0x000fe2000bf04070 */
[----:B------:R-:W-:Y:S01]  /*10e0*/  UMOV UR27, 0x5 ;  /* 0x00000005001b7882 */ /* 0x000fe20000000000 */
[----:B-1----:R-:W-:Y:S01]  /*10f0*/  I2FP.F32.U32 R3, UR19 ;  /* 0x0000001300037c45 */ /* 0x002fe20008201000 */
[----:B------:R-:W1:Y:S01]  /*1100*/  S2UR UR36, SR_CTAID.Z ;  /* 0x00000000002479c3 */ /* 0x000e620000002700 */
[----:B------:R-:W1:Y:S03]  /*1110*/  LDCU UR40, c[0x0][0xb24] ;  /* 0x00016480ff2877ac */ /* 0x000e660008000800 */
[----:B--2---:R-:W-:Y:S01]  /*1120*/  FMUL R3, R3, UR5 ;  /* 0x0000000503037c20 */ /* 0x004fe20008400000 */
[----:B------:R-:W-:Y:S01]  /*1130*/  USEL UR5, UR48, 0xffff, !UP0 ;  /* 0x0000ffff30057887 */ /* 0x000fe2000c000000 */
[----:B----4-:R-:W-:Y:S01]  /*1140*/  I2FP.F32.U32 R2, UR7 ;  /* 0x0000000700027c45 */ /* 0x010fe20008201000 */
[----:B------:R-:W2:Y:S03]  /*1150*/  LDCU UR26, c[0x0][0xb30] ;  /* 0x00016600ff1a77ac */ /* 0x000ea60008000800 */
[----:B------:R-:W4:Y:S01]  /*1160*/  F2I.U32.TRUNC.NTZ R3, R3 ;  /* 0x0000000300037305 */ /* 0x000f22000020f000 */
[----:B---3--:R-:W-:Y:S01]  /*1170*/  FMUL R2, R2, UR4 ;  /* 0x0000000402027c20 */ /* 0x008fe20008400000 */
[----:B------:R-:W-:-:S02]  /*1180*/  ULOP3.LUT UR24, UR5, 0xffff, URZ, 0xc0, !UPT ;  /* 0x0000ffff05187892 */ /* 0x000fc4000f8ec0ff */
[----:B------:R-:W-:Y:S02]  /*1190*/  USHF.L.U32 UR28, UR8, 0xc, URZ ;  /* 0x0000000c081c7899 */ /* 0x000fe400080006ff */
[----:B------:R-:W-:Y:S02]  /*11a0*/  UISETP.GE.AND UP2, UPT, UR18, 0x1, UPT ;  /* 0x000000011200788c */ /* 0x000fe4000bf46270 */
[----:B------:R-:W3:Y:S01]  /*11b0*/  F2I.U32.TRUNC.NTZ R2, R2 ;  /* 0x0000000200027305 */ /* 0x000ee2000020f000 */
[----:B------:R-:W-:Y:S01]  /*11c0*/  UMOV UR45, UR7 ;  /* 0x00000007002d7c82 */ /* 0x000fe20008000000 */
[----:B------:R-:W-:Y:S01]  /*11d0*/  UMOV UR46, UR19 ;  /* 0x00000013002e7c82 */ /* 0x000fe20008000000 */
[----:B----4-:R-:W-:Y:S02]  /*11e0*/  R2UR UR4, R3 ;  /* 0x00000000030472ca */ /* 0x010fe400000e0000 */
[----:B------:R-:W-:Y:S02]  /*11f0*/  PRMT R3, RZ, 0x7610, R3 ;  /* 0x00007610ff037816 */ /* 0x000fe40000000003 */
[----:B---3--:R-:W-:-:S02]  /*1200*/  R2UR UR6, R2 ;  /* 0x00000000020672ca */ /* 0x008fc400000e0000 */
[----:B------:R-:W-:-:S07]  /*1210*/  PRMT R2, RZ, 0x7610, R2 ;  /* 0x00007610ff027816 */ /* 0x000fce0000000002 */
[----:B------:R-:W-:-:S04]  /*1220*/  UIADD3 UR5, UPT, UPT, -UR4, URZ, URZ ;  /* 0x000000ff04057290 */ /* 0x000fc8000fffe1ff */
[----:B------:R-:W-:Y:S02]  /*1230*/  UIMAD UR58, UR58, UR5, UR19 ;  /* 0x000000053a3a72a4 */ /* 0x000fe4000f8e0213 */
[----:B------:R-:W-:-:S04]  /*1240*/  UIADD3 UR4, UPT, UPT, -UR6, URZ, URZ ;  /* 0x000000ff06047290 */ /* 0x000fc8000fffe1ff */
[----:B------:R-:W-:Y:S01]  /*1250*/  UIMAD UR55, UR55, UR4, UR7 ;  /* 0x00000004373772a4 */ /* 0x000fe2000f8e0207 */
[----:B-12---:R-:W-:Y:S11]  /*1260*/  BRA.U UP4, `(.L_x_18) ;  /* 0x00000001043c7547 */ /* 0x006ff6000b800000 */
[----:B------:R-:W-:Y:S02]  /*1270*/  UISETP.GT.U32.AND UP0, UPT, UR58, 0x1, UPT ;  /* 0x000000013a00788c */ /* 0x000fe4000bf04070 */
[----:B------:R-:W-:Y:S02]  /*1280*/  ULOP3.LUT UR4, UR58, 0xfffffffe, URZ, 0xc0, !UPT ;  /* 0xfffffffe3a047892 */ /* 0x000fe4000f8ec0ff */
[----:B------:R-:W-:Y:S02]  /*1290*/  UISETP.NE.AND UP1, UPT, UR55, URZ, UP0 ;  /* 0x000000ff3700728c */ /* 0x000fe40008725270 */
[----:B------:R-:W-:Y:S02]  /*12a0*/  UISETP.NE.AND UP0, UPT, UR55, 0x1, UP0 ;  /* 0x000000013700788c */ /* 0x000fe40008705270 */
[----:B------:R-:W-:Y:S02]  /*12b0*/  USEL UR7, URZ, 0x1, UP1 ;  /* 0x00000001ff077887 */ /* 0x000fe40008800000 */
[----:B------:R-:W-:-:S02]  /*12c0*/  USEL UR6, URZ, 0x4, UP0 ;  /* 0x00000004ff067887 */ /* 0x000fc40008000000 */
[----:B------:R-:W-:Y:S02]  /*12d0*/  USEL UR5, URZ, 0x2, UP1 ;  /* 0x00000002ff057887 */ /* 0x000fe40008800000 */
[----:B------:R-:W-:Y:S02]  /*12e0*/  ULEA UR4, UR55, UR4, 0x1 ;  /* 0x0000000437047291 */ /* 0x000fe4000f8e08ff */
[----:B------:R-:W-:Y:S02]  /*12f0*/  USEL UR8, URZ, 0x8, UP0 ;  /* 0x00000008ff087887 */ /* 0x000fe40008000000 */
[----:B------:R-:W-:-:S03]  /*1300*/  UIADD3 UR5, UPT, UPT, UR5, UR6, UR7 ;  /* 0x0000000605057290 */ /* 0x000fc6000fffe007 */
[----:B------:R-:W-:Y:S01]  /*1310*/  UMOV UR6, 0x3 ;  /* 0x0000000300067882 */ /* 0x000fe20000000000 */
[----:B------:R-:W-:Y:S02]  /*1320*/  UIADD3 UR5, UPT, UPT, UR5, UR8, URZ ;  /* 0x0000000805057290 */ /* 0x000fe4000fffe0ff */
[----:B------:R-:W-:-:S04]  /*1330*/  USHF.L.U32 UR4, UR6, UR4, URZ ;  /* 0x0000000406047299 */ /* 0x000fc800080006ff */
[----:B------:R-:W-:Y:S02]  /*1340*/  MOV R3, UR5 ;  /* 0x0000000500037c02 */ /* 0x000fe40008000f00 */
[----:B------:R-:W-:Y:S02]  /*1350*/  MOV R2, UR4 ;  /* 0x0000000400027c02 */ /* 0x000fe40008000f00 */
.L_x_18:
[----:B------:R-:W-:Y:S05]  /*1360*/  BRA.U !UP2, `(.L_x_19) ;  /* 0x000000010ad07547 */ /* 0x000fea000b800000 */
[----:B------:R-:W1:Y:S01]  /*1370*/  LDCU.128 UR20, c[0x0][0xb10] ;  /* 0x00016200ff1477ac */ /* 0x000e620008000c00 */
[----:B------:R-:W2:Y:S01]  /*1380*/  LDCU UR12, c[0x0][0x370] ;  /* 0x00006e00ff0c77ac */ /* 0x000ea20008000800 */
[----:B------:R-:W3:Y:S01]  /*1390*/  LDCU UR5, c[0x0][0x374] ;  /* 0x00006e80ff0577ac */ /* 0x000ee20008000800 */
[----:B------:R-:W4:Y:S01]  /*13a0*/  LDCU UR25, c[0x0][0xb0c] ;  /* 0x00016180ff1977ac */ /* 0x000f220008000800 */
[----:B------:R-:W4:Y:S01]  /*13b0*/  LDCU UR4, c[0x0][0xb20] ;  /* 0x00016400ff0477ac */ /* 0x000f220008000800 */
[----:B------:R-:W4:Y:S01]  /*13c0*/  LDCU.64 UR16, c[0x0][0xb28] ;  /* 0x00016500ff1077ac */ /* 0x000f220008000a00 */
[----:B-1----:R-:W-:Y:S02]  /*13d0*/  UISETP.NE.AND UP0, UPT, UR22, 0x1, UPT ;  /* 0x000000011600788c */ /* 0x002fe4000bf05270 */
[----:B---3--:R-:W-:Y:S02]  /*13e0*/  UIMAD.WIDE.U32 UR6, UR5, UR23, URZ ;  /* 0x00000017050672a5 */ /* 0x008fe4000f8e00ff */
[----:B--2---:R-:W-:-:S02]  /*13f0*/  UIMAD.WIDE.U32 UR8, UR12, UR20, URZ ;  /* 0x000000140c0872a5 */ /* 0x004fc4000f8e00ff */
[----:B----4-:R-:W-:Y:S02]  /*1400*/  UISETP.NE.AND UP1, UPT, UR25, 0x1, UPT ;  /* 0x000000011900788c */ /* 0x010fe4000bf25270 */
[----:B------:R-:W-:Y:S01]  /*1410*/  UISETP.NE.AND UP2, UPT, UR18, 0x1, UPT ;  /* 0x000000011200788c */ /* 0x000fe2000bf45270 */
[----:B------:R-:W-:Y:S02]  /*1420*/  UMOV UR6, UR7 ;  /* 0x0000000700067c82 */ /* 0x000fe40008000000 */
[----:B------:R-:W-:Y:S01]  /*1430*/  UMOV UR8, UR9 ;  /* 0x0000000900087c82 */ /* 0x000fe20008000000 */
[----:B------:R-:W-:Y:S02]  /*1440*/  @UP0 USHF.R.U32.HI UR5, URZ, UR4, UR6 ;  /* 0x00000004ff050299 */ /* 0x000fe40008011606 */
[----:B------:R-:W-:Y:S02]  /*1450*/  UIMAD.WIDE.U32 UR14, UR45, UR23, URZ ;  /* 0x000000172d0e72a5 */ /* 0x000fe4000f8e00ff */
[----:B------:R-:W-:-:S02]  /*1460*/  UIMAD.WIDE.U32 UR6, UR5, UR16, URZ ;  /* 0x00000010050672a5 */ /* 0x000fc4000f8e00ff */
[----:B------:R-:W-:Y:S02]  /*1470*/  @UP1 USHF.R.U32.HI UR12, URZ, UR21, UR8 ;  /* 0x00000015ff0c1299 */ /* 0x000fe40008011608 */
[----:B------:R-:W-:Y:S02]  /*1480*/  UIMAD.WIDE.U32 UR10, UR19, UR20, URZ ;  /* 0x00000014130a72a5 */ /* 0x000fe4000f8e00ff */
[----:B------:R-:W-:Y:S01]  /*1490*/  UIMAD.WIDE.U32 UR8, UR12, UR16, URZ ;  /* 0x000000100c0872a5 */ /* 0x000fe2000f8e00ff */
[----:B------:R-:W-:Y:S01]  /*14a0*/  UMOV UR14, UR15 ;  /* 0x0000000f000e7c82 */ /* 0x000fe20008000000 */
[----:B------:R-:W-:Y:S01]  /*14b0*/  UMOV UR6, UR7 ;  /* 0x0000000700067c82 */ /* 0x000fe20008000000 */
[----:B------:R-:W-:Y:S02]  /*14c0*/  USHF.R.U32.HI UR14, URZ, UR4, UR14 ;  /* 0x00000004ff0e7299 */ /* 0x000fe4000801160e */
[----:B------:R-:W-:Y:S01]  /*14d0*/  @UP2 USHF.R.U32.HI UR5, URZ, UR17, UR6 ;  /* 0x00000011ff052299 */ /* 0x000fe20008011606 */
[----:B------:R-:W-:-:S02]  /*14e0*/  UMOV UR10, UR11 ;  /* 0x0000000b000a7c82 */ /* 0x000fc40008000000 */
[----:B------:R-:W-:Y:S01]  /*14f0*/  UMOV UR6, UR9 ;  /* 0x0000000900067c82 */ /* 0x000fe20008000000 */
[----:B------:R-:W-:Y:S02]  /*1500*/  USHF.R.U32.HI UR10, URZ, UR21, UR10 ;  /* 0x00000015ff0a7299 */ /* 0x000fe4000801160a */
[----:B------:R-:W-:Y:S02]  /*1510*/  @UP2 USHF.R.U32.HI UR12, URZ, UR17, UR6 ;  /* 0x00000011ff0c2299 */ /* 0x000fe40008011606 */
[----:B------:R-:W-:Y:S02]  /*1520*/  USEL UR4, UR45, UR14, !UP0 ;  /* 0x0000000e2d047287 */ /* 0x000fe4000c000000 */
[----:B------:R-:W-:Y:S02]  /*1530*/  UIMAD UR6, UR5, UR18, URZ ;  /* 0x00000012050672a4 */ /* 0x000fe4000f8e02ff */
[----:B------:R-:W-:Y:S02]  /*1540*/  USEL UR5, UR19, UR10, !UP1 ;  /* 0x0000000a13057287 */ /* 0x000fe4000c800000 */
[----:B------:R-:W-:-:S02]  /*1550*/  UIMAD UR8, UR12, UR18, URZ ;  /* 0x000000120c0872a4 */ /* 0x000fc4000f8e02ff */
[----:B------:R-:W-:Y:S02]  /*1560*/  UISETP.GE.AND UP0, UPT, UR4, UR6, UPT ;  /* 0x000000060400728c */ /* 0x000fe4000bf06270 */
[----:B------:R-:W-:Y:S02]  /*1570*/  UIMAD.WIDE.U32 UR6, UR4, UR16, URZ ;  /* 0x00000010040672a5 */ /* 0x000fe4000f8e00ff */
[----:B------:R-:W-:Y:S02]  /*1580*/  UISETP.GE.OR UP0, UPT, UR5, UR8, UP0 ;  /* 0x000000080500728c */ /* 0x000fe40008706670 */
[----:B------:R-:W-:Y:S02]  /*1590*/  UIMAD.WIDE.U32 UR8, UR5, UR16, URZ ;  /* 0x00000010050872a5 */ /* 0x000fe4000f8e00ff */
[----:B------:R-:W-:Y:S02]  /*15a0*/  USHF.R.U32.HI UR7, URZ, UR17, UR7 ;  /* 0x00000011ff077299 */ /* 0x000fe40008011607 */
[----:B------:R-:W-:-:S02]  /*15b0*/  UIADD3 UR10, UPT, UPT, -UR4, URZ, URZ ;  /* 0x000000ff040a7290 */ /* 0x000fc4000fffe1ff */
[----:B------:R-:W-:Y:S02]  /*15c0*/  USEL UR7, UR4, UR7, !UP2 ;  /* 0x0000000704077287 */ /* 0x000fe4000d000000 */
[----:B------:R-:W-:Y:S01]  /*15d0*/  UIADD3 UR46, UPT, UPT, -UR5, URZ, URZ ;  /* 0x000000ff052e7290 */ /* 0x000fe2000fffe1ff */
[----:B------:R-:W-:Y:S01]  /*15e0*/  @!UP0 UMOV UR6, UR9 ;  /* 0x0000000900068c82 */ /* 0x000fe20008000000 */
[----:B------:R-:W-:Y:S02]  /*15f0*/  UIADD3 UR8, UPT, UPT, -UR7, URZ, URZ ;  /* 0x000000ff07087290 */ /* 0x000fe4000fffe1ff */
[----:B------:R-:W-:Y:S02]  /*1600*/  @!UP0 USHF.R.U32.HI UR6, URZ, UR17, UR6 ;  /* 0x00000011ff068299 */ /* 0x000fe40008011606 */
[----:B------:R-:W-:Y:S02]  /*1610*/  UIMAD UR8, UR18, UR8, UR4 ;  /* 0x00000008120872a4 */ /* 0x000fe4000f8e0204 */
[----:B------:R-:W-:-:S02]  /*1620*/  @!UP0 USEL UR6, UR5, UR6, !UP2 ;  /* 0x0000000605068287 */ /* 0x000fc4000d000000 */
[----:B------:R-:W-:Y:S02]  /*1630*/  UIMAD UR45, UR22, UR10, UR45 ;  /* 0x0000000a162d72a4 */ /* 0x000fe4000f8e022d */
[----:B------:R-:W-:Y:S02]  /*1640*/  @!UP0 UIADD3 UR7, UPT, UPT, UR7, -UR6, URZ ;  /* 0x8000000607078290 */ /* 0x000fe4000fffe0ff */
[----:B------:R-:W-:Y:S02]  /*1650*/  @!UP0 UIMAD UR6, UR8, UR12, UR6 ;  /* 0x0000000c080682a4 */ /* 0x000fe4000f8e0206 */
[----:B------:R-:W-:Y:S02]  /*1660*/  @!UP0 UIMAD UR4, UR7, UR18, UR5 ;  /* 0x00000012070482a4 */ /* 0x000fe4000f8e0205 */
[----:B------:R-:W-:Y:S02]  /*1670*/  UIMAD UR46, UR25, UR46, UR19 ;  /* 0x0000002e192e72a4 */ /* 0x000fe4000f8e0213 */
[----:B------:R-:W-:Y:S01]  /*1680*/  UIMAD UR45, UR4, UR22, UR45 ;  /* 0x00000016042d72a4 */ /* 0x000fe2000f8e022d */
[----:B------:R-:W-:-:S02]  /*1690*/  @!UP0 UMOV UR5, UR6 ;  /* 0x0000000600058c82 */ /* 0x000fc40008000000 */
[----:B------:R-:W-:-:S12]  /*16a0*/  UIMAD UR46, UR5, UR25, UR46 ;  /* 0x00000019052e72a4 */ /* 0x000fd8000f8e022e */
.L_x_19:
[----:B------:R-:W-:Y:S02]  /*16b0*/  UISETP.NE.AND UP1, UPT, UR26, 0x1, UPT ;  /* 0x000000011a00788c */ /* 0x000fe4000bf25270 */
[----:B------:R-:W-:Y:S02]  /*16c0*/  UISETP.NE.AND UP0, UPT, UR13, 0x2, UPT ;  /* 0x000000020d00788c */ /* 0x000fe4000bf05270 */
[----:B------:R-:W-:Y:S02]  /*16d0*/  ULOP3.LUT UR28, UR28, 0x2000, URZ, 0xc0, !UPT ;  /* 0x000020001c1c7892 */ /* 0x000fe4000f8ec0ff */
[----:B------:R-:W-:-:S03]  /*16e0*/  USHF.L.U32 UR24, UR27, UR24, URZ ;  /* 0x000000181b187299 */ /* 0x000fc600080006ff */
[----:B------:R-:W-:Y:S09]  /*16f0*/  BRA.U UP1, `(.L_x_20) ;  /* 0x0000000101447547 */ /* 0x000ff2000b800000 */
[----:B------:R-:W1:Y:S01]  /*1700*/  LDCU.128 UR8, c[0x0][0xb10] ;  /* 0x00016200ff0877ac */ /* 0x000e620008000c00 */
[----:B------:R-:W2:Y:S01]  /*1710*/  LDCU UR12, c[0x0][0xb0c] ;  /* 0x00016180ff0c77ac */ /* 0x000ea20008000800 */
[----:B------:R-:W3:Y:S01]  /*1720*/  LDCU UR14, c[0x0][0xb20] ;  /* 0x00016400ff0e77ac */ /* 0x000ee20008000800 */
[----:B-1----:R-:W-:Y:S02]  /*1730*/  UIMAD.WIDE.U32 UR6, UR46, UR8, URZ ;  /* 0x000000082e0672a5 */ /* 0x002fe4000f8e00ff */
[----:B------:R-:W-:Y:S02]  /*1740*/  UIMAD.WIDE.U32 UR4, UR45, UR11, URZ ;  /* 0x0000000b2d0472a5 */ /* 0x000fe4000f8e00ff */
[----:B--2---:R-:W-:Y:S02]  /*1750*/  UISETP.NE.AND UP2, UPT, UR12, 0x1, UPT ;  /* 0x000000010c00788c */ /* 0x004fe4000bf45270 */
[----:B------:R-:W-:Y:S01]  /*1760*/  UISETP.NE.AND UP1, UPT, UR10, 0x1, UPT ;  /* 0x000000010a00788c */ /* 0x000fe2000bf25270 */
[----:B------:R-:W-:-:S02]  /*1770*/  UMOV UR6, UR7 ;  /* 0x0000000700067c82 */ /* 0x000fc40008000000 */
[----:B------:R-:W-:Y:S01]  /*1780*/  UMOV UR4, UR5 ;  /* 0x0000000500047c82 */ /* 0x000fe20008000000 */
[----:B------:R-:W-:Y:S02]  /*1790*/  USHF.R.U32.HI UR6, URZ, UR9, UR6 ;  /* 0x00000009ff067299 */ /* 0x000fe40008011606 */
[----:B---3--:R-:W-:Y:S02]  /*17a0*/  USHF.R.U32.HI UR4, URZ, UR14, UR4 ;  /* 0x0000000eff047299 */ /* 0x008fe40008011604 */
[----:B------:R-:W-:Y:S02]  /*17b0*/  USEL UR5, UR46, UR6, !UP2 ;  /* 0x000000062e057287 */ /* 0x000fe4000d000000 */
[----:B------:R-:W-:-:S04]  /*17c0*/  USEL UR4, UR45, UR4, !UP1 ;  /* 0x000000042d047287 */ /* 0x000fc8000c800000 */
[----:B------:R-:W-:Y:S02]  /*17d0*/  UIADD3 UR6, UPT, UPT, -UR4, UR5, URZ ;  /* 0x0000000504067290 */ /* 0x000fe4000fffe1ff */
[----:B------:R-:W-:Y:S02]  /*17e0*/  UIADD3 UR4, UPT, UPT, UR4, -UR5, URZ ;  /* 0x8000000504047290 */ /* 0x000fe4000fffe0ff */
[----:B------:R-:W-:Y:S02]  /*17f0*/  UIMAD UR45, UR6, UR10, UR45 ;  /* 0x0000000a062d72a4 */ /* 0x000fe4000f8e022d */
[----:B------:R-:W-:-:S12]  /*1800*/  UIMAD UR46, UR4, UR12, UR46 ;  /* 0x0000000c042e72a4 */ /* 0x000fd8000f8e022e */
.L_x_20:
[----:B------:R-:W-:Y:S05]  /*1810*/  BRA.U !UP5, `(.L_x_21) ;  /* 0x000000010d0c7547 */ /* 0x000fea000b800000 */
[----:B------:R-:W-:Y:S01]  /*1820*/  UCGABAR_WAIT ;  /* 0x0000000000007dc7 */ /* 0x000fe20008000000 */
[----:B------:R-:W-:Y:S01]  /*1830*/  CCTL.IVALL ;  /* 0x00000000ff00798f */ /* 0x000fe20002000000 */
[----:B------:R-:W-:Y:S05]  /*1840*/  BRA `(.L_x_22) ;  /* 0x0000000000047947 */ /* 0x000fea0003800000 */
.L_x_21:
[----:B------:R-:W-:Y:S06]  /*1850*/  BAR.SYNC.DEFER_BLOCKING 0x0 ;  /* 0x0000000000007b1d */ /* 0x000fec0000010000 */
.L_x_22:
[----:B------:R-:W-:Y:S05]  /*1860*/  BRA.U UP0, `(.L_x_23) ;  /* 0x0000001500b87547 */ /* 0x000fea000b800000 */
[----:B------:R-:W1:Y:S01]  /*1870*/  LDCU UR6, c[0x0][0x38c] ;  /* 0x00007180ff0677ac */ /* 0x000e620008000800 */
[----:B------:R-:W2:Y:S01]  /*1880*/  S2UR UR8, SR_CgaCtaId ;  /* 0x00000000000879c3 */ /* 0x000ea20000008800 */
[----:B------:R-:W-:Y:S01]  /*1890*/  PLOP3.LUT P1, PT, PT, PT, UP3, 0x80, 0x8 ;  /* 0x000000000008781c */ /* 0x000fe20003f2f038 */
[----:B------:R-:W-:Y:S01]  /*18a0*/  IMAD.MOV.U32 R12, RZ, RZ, 0x1 ;  /* 0x00000001ff0c7424 */ /* 0x000fe200078e00ff */
[----:B------:R-:W-:Y:S01]  /*18b0*/  USHF.L.U32 UR47, UR19, 0x7, URZ ;  /* 0x00000007132f7899 */ /* 0x000fe200080006ff */
[----:B------:R-:W-:Y:S01]  /*18c0*/  ISETP.NE.AND P2, PT, R0, RZ, P3 ;  /* 0x000000ff0000720c */ /* 0x000fe20001f45270 */
[----:B------:R-:W-:Y:S01]  /*18d0*/  UMOV UR7, 0x400 ;  /* 0x0000040000077882 */ /* 0x000fe20000000000 */
[----:B------:R-:W-:Y:S01]  /*18e0*/  UISETP.NE.AND UP1, UPT, UR13, URZ, UPT ;  /* 0x000000ff0d00728c */ /* 0x000fe2000bf25270 */
[----:B------:R-:W-:Y:S01]  /*18f0*/  PLOP3.LUT P1, PT, P1, PT, PT, 0x8, 0x80 ;  /* 0x000000000080781c */ /* 0x000fe20000f2e170 */
[----:B------:R-:W-:Y:S01]  /*1900*/  USHF.L.U32 UR44, UR19, 0x5, URZ ;  /* 0x00000005132c7899 */ /* 0x000fe200080006ff */
[----:B------:R-:W-:Y:S01]  /*1910*/  CS2R R10, SRZ ;  /* 0x00000000000a7805 */ /* 0x000fe2000001ff00 */
[----:B------:R-:W-:Y:S01]  /*1920*/  ULOP3.LUT UR47, UR47, 0x80, URZ, 0xc0, !UPT ;  /* 0x000000802f2f7892 */ /* 0x000fe2000f8ec0ff */
[----:B------:R-:W-:Y:S01]  /*1930*/  IMAD.MOV.U32 R9, RZ, RZ, RZ ;  /* 0x000000ffff097224 */ /* 0x000fe200078e00ff */
[----:B------:R-:W3:Y:S01]  /*1940*/  LDCU UR39, c[0x0][0x370] ;  /* 0x00006e00ff2777ac */ /* 0x000ee20008000800 */
[----:B------:R-:W-:Y:S01]  /*1950*/  IMAD.MOV.U32 R8, RZ, RZ, 0x1 ;  /* 0x00000001ff087424 */ /* 0x000fe200078e00ff */
[----:B------:R-:W4:Y:S01]  /*1960*/  LDCU.64 UR26, c[0x0][0x348] ;  /* 0x00006900ff1a77ac */ /* 0x000f220008000a00 */
[----:B-1----:R-:W-:-:S02]  /*1970*/  UIADD3 UR5, UPT, UPT, UR6, 0x7f, URZ ;  /* 0x0000007f06057890 */ /* 0x002fc4000fffe0ff */
[----:B------:R-:W-:Y:S02]  /*1980*/  UIADD3 UR49, UPT, UPT, UR6, 0xfe, URZ ;  /* 0x000000fe06317890 */ /* 0x000fe4000fffe0ff */
[----:B------:R-:W-:Y:S02]  /*1990*/  USHF.R.S32.HI UR4, URZ, 0x1f, UR5 ;  /* 0x0000001fff047899 */ /* 0x000fe40008011405 */
[----:B--2---:R-:W-:Y:S02]  /*19a0*/  ULEA UR13, UR8, UR7, 0x18 ;  /* 0x00000007080d7291 */ /* 0x004fe4000f8ec0ff */
[----:B------:R-:W-:Y:S02]  /*19b0*/  ULEA.HI UR4, UR4, UR5, URZ, 0x7 ;  /* 0x0000000504047291 */ /* 0x000fe4000f8f38ff */
[----:B------:R-:W-:Y:S02]  /*19c0*/  UIADD3 UR5, UPT, UPT, UR6, -0x1, URZ ;  /* 0xffffffff06057890 */ /* 0x000fe4000fffe0ff */
[----:B------:R-:W-:-:S02]  /*19d0*/  USHF.R.S32.HI UR42, URZ, 0x7, UR4 ;  /* 0x00000007ff2a7899 */ /* 0x000fc40008011404 */
[----:B------:R-:W-:Y:S02]  /*19e0*/  UISETP.GE.U32.AND UP2, UPT, UR5, -0xff, UPT ;  /* 0xffffff010500788c */ /* 0x000fe4000bf46070 */
[----:B------:R-:W-:Y:S01]  /*19f0*/  UISETP.LT.U32.AND UP0, UPT, UR42, 0xa, UPT ;  /* 0x0000000a2a00788c */ /* 0x000fe2000bf01070 */
[----:B------:R-:W1:Y:S03]  /*1a00*/  LDCU UR38, c[0x0][0x374] ;  /* 0x00006e80ff2677ac */ /* 0x000e660008000800 */
[----:B------:R-:W-:Y:S02]  /*1a10*/  USEL UR41, UR42, 0xa, UP0 ;  /* 0x0000000a2a297887 */ /* 0x000fe40008000000 */
[----:B------:R-:W-:Y:S02]  /*1a20*/  ULOP3.LUT UR44, UR44, 0x20, URZ, 0xc0, !UPT ;  /* 0x000000202c2c7892 */ /* 0x000fe4000f8ec0ff */
[----:B------:R-:W-:-:S02]  /*1a30*/  UIADD3 UR4, UPT, UPT, UR41, -0x1, URZ ;  /* 0xffffffff29047890 */ /* 0x000fc4000fffe0ff */
[----:B------:R-:W-:Y:S02]  /*1a40*/  @UP2 UIADD3 UR4, UPT, UPT, UR41, URZ, URZ ;  /* 0x000000ff29042290 */ /* 0x000fe4000fffe0ff */
[----:B------:R-:W-:Y:S02]  /*1a50*/  USEL UR21, UR34, 0x2, UP1 ;  /* 0x0000000222157887 */ /* 0x000fe40008800000 */
[----:B------:R-:W-:Y:S02]  /*1a60*/  UIADD3 UR30, UPT, UPT, UR13, 0x4400, UR28 ;  /* 0x000044000d1e7890 */ /* 0x000fe4000fffe01c */
[----:B------:R-:W-:Y:S02]  /*1a70*/  ULEA.HI UR47, UR28, UR47, URZ, 0x19 ;  /* 0x0000002f1c2f7291 */ /* 0x000fe4000f8fc8ff */
[----:B------:R-:W-:Y:S02]  /*1a80*/  UIADD3 UR48, UPT, UPT, UR42, -UR41, URZ ;  /* 0x800000292a307290 */ /* 0x000fe4000fffe0ff */
[----:B------:R-:W-:-:S02]  /*1a90*/  UIADD3 UR29, UPT, UPT, UR4, 0x1, URZ ;  /* 0x00000001041d7890 */ /* 0x000fc4000fffe0ff */
[----:B------:R-:W-:Y:S01]  /*1aa0*/  UIADD3 UR43, UPT, UPT, -UR4, URZ, URZ ;  /* 0x000000ff042b7290 */ /* 0x000fe2000fffe1ff */
[----:B-1-34-:R-:W-:-:S11]  /*1ab0*/  UMOV UR6, URZ ;  /* 0x000000ff00067c82 */ /* 0x01afd60008000000 */
.L_x_43:
[----:B------:R-:W1:Y:S02]  /*1ac0*/  S2UR UR4, SR_CgaCtaId ;  /* 0x00000000000479c3 */ /* 0x000e640000008800 */
[----:B-1----:R-:W-:-:S09]  /*1ad0*/  UISETP.NE.AND UP0, UPT, UR4, URZ, UPT ;  /* 0x000000ff0400728c */ /* 0x002fd2000bf05270 */
[----:B------:R-:W-:Y:S05]  /*1ae0*/  BRA.U UP0, `(.L_x_24) ;  /* 0x0000000100287547 */ /* 0x000fea000b800000 */
[----:B------:R-:W-:Y:S02]  /*1af0*/  LEA R0, R9, UR13, 0x3 ;  /* 0x0000000d09007c11 */ /* 0x000fe4000f8e18ff */
[----:B------:R-:W-:-:S04]  /*1b00*/  SHF.L.U32 R2, R8, 0x1f, RZ ;  /* 0x0000001f08027819 */ /* 0x000fc800000006ff */
[----:B------:R-:W1:Y:S02]  /*1b10*/  SYNCS.PHASECHK.TRANS64.TRYWAIT P0, [R0+URZ+0x130], R2 ;  /* 0x00013002000075a7 */ /* 0x000e6400080011ff */
[----:B-1----:R-:W-:Y:S05]  /*1b20*/  @!P0 BRA `(.L_x_25) ;  /* 0x0000005c00e88947 */ /* 0x002fea0003800000 */
.L_x_120:
[----:B------:R-:W-:Y:S01]  /*1b30*/  VIADD R9, R9, 0x1 ;  /* 0x0000000109097836 */ /* 0x000fe20000000000 */
[----:B------:R1:W-:Y:S04]  /*1b40*/  SYNCS.ARRIVE.TRANS64.A1T0 RZ, [R0+URZ+0x120], RZ ;  /* 0x000120ff00ff79a7 */ /* 0x0003e800081000ff */
[----:B------:R-:W-:-:S04]  /*1b50*/  ISETP.NE.AND P0, PT, R9, 0x2, PT ;  /* 0x000000020900780c */ /* 0x000fc80003f05270 */
[----:B------:R-:W-:Y:S02]  /*1b60*/  SEL R9, R9, RZ, P0 ;  /* 0x000000ff09097207 */ /* 0x000fe40000000000 */
[----:B-1----:R-:W-:-:S04]  /*1b70*/  SEL R0, RZ, 0x1, P0 ;  /* 0x00000001ff007807 */ /* 0x002fc80000000000 */
[----:B------:R-:W-:-:S07]  /*1b80*/  LOP3.LUT R8, R8, R0, RZ, 0x3c, !PT ;  /* 0x0000000008087212 */ /* 0x000fce00078e3cff */
.L_x_24:
[----:B------:R-:W-:Y:S01]  /*1b90*/  ULEA UR4, UR6, UR13, 0x3 ;  /* 0x0000000d06047291 */ /* 0x000fe2000f8e18ff */
[----:B------:R-:W-:Y:S01]  /*1ba0*/  SHF.L.U32 R0, R12, 0x1f, RZ ;  /* 0x0000001f0c007819 */ /* 0x000fe200000006ff */
[----:B------:R-:W-:Y:S02]  /*1bb0*/  UISETP.GE.U32.AND UP0, UPT, UR49, 0xff, UPT ;  /* 0x000000ff3100788c */ /* 0x000fe4000bf06070 */
[----:B------:R-:W-:Y:S01]  /*1bc0*/  ULEA UR11, UR45, UR44, 0x6 ;  /* 0x0000002c2d0b7291 */ /* 0x000fe2000f8e30ff */
[----:B------:R-:W-:-:S04]  /*1bd0*/  UMOV UR7, URZ ;  /* 0x000000ff00077c82 */ /* 0x000fc80008000000 */
[----:B------:R1:W2:Y:S01]  /*1be0*/  SYNCS.PHASECHK.TRANS64.TRYWAIT P0, [UR4+0x50], R0 ;  /* 0x00005000ff0075a7 */ /* 0x0002a20008001104 */
[----:B------:R-:W-:-:S04]  /*1bf0*/  ULEA.HI UR4, UR46, UR46, URZ, 0x1 ;  /* 0x0000002e2e047291 */ /* 0x000fc8000f8f08ff */
[----:B------:R-:W-:-:S04]  /*1c00*/  USHF.L.U32 UR4, UR4, 0x7, URZ ;  /* 0x0000000704047899 */ /* 0x000fc800080006ff */
[----:B------:R-:W-:-:S04]  /*1c10*/  ULOP3.LUT UR35, UR4, 0xffffff00, URZ, 0xc0, !UPT ;  /* 0xffffff0004237892 */ /* 0x000fc8000f8ec0ff */
[----:B------:R-:W-:Y:S01]  /*1c20*/  UIADD3 UR35, UPT, UPT, UR47, UR35, URZ ;  /* 0x000000232f237290 */ /* 0x000fe2000fffe0ff */
[----:B------:R-:W-:Y:S11]  /*1c30*/  BRA.U !UP0, `(.L_x_26) ;  /* 0x0000000108c47547 */ /* 0x000ff6000b800000 */
[----:B------:R-:W-:Y:S01]  /*1c40*/  UMOV UR16, UR43 ;  /* 0x0000002b00107c82 */ /* 0x000fe20008000000 */
[----:B------:R-:W-:Y:S01]  /*1c50*/  UMOV UR4, UR6 ;  /* 0x0000000600047c82 */ /* 0x000fe20008000000 */
[----:B------:R-:W-:-:S05]  /*1c60*/  UMOV UR34, URZ ;  /* 0x000000ff00227c82 */ /* 0x000fca0008000000 */
.L_x_32:
[----:B------:R-:W-:Y:S01]  /*1c70*/  ULEA UR33, UR4, UR13, 0x3 ;  /* 0x0000000d04217291 */ /* 0x000fe2000f8e18ff */
[----:B------:R-:W-:Y:S01]  /*1c80*/  @P3 MOV R2, 0xa000 ;  /* 0x0000a00000023802 */ /* 0x000fe20000000f00 */
[----:B--234-:R-:W-:Y:S10]  /*1c90*/  @P0 BRA `(.L_x_27) ;  /* 0x00000000000c0947 */ /* 0x01cff40003800000 */
[----:B------:R-:W-:-:S04]  /*1ca0*/  SHF.L.U32 R3, R12, 0x1f, RZ ;  /* 0x0000001f0c037819 */ /* 0x000fc800000006ff */
[----:B------:R-:W2:Y:S02]  /*1cb0*/  SYNCS.PHASECHK.TRANS64.TRYWAIT P0, [UR33+0x50], R3 ;  /* 0x00005003ff0075a7 */ /* 0x000ea40008001121 */
[----:B--2---:R-:W-:Y:S05]  /*1cc0*/  @!P0 BRA `(.L_x_28) ;  /* 0x0000005c00948947 */ /* 0x004fea0003800000 */
.L_x_27:
[----:B------:R2:W-:Y:S01]  /*1cd0*/  @P3 SYNCS.ARRIVE.TRANS64 RZ, [UR33], R2 ;  /* 0x00000002ffff39a7 */ /* 0x0005e20008000021 */
[----:B------:R-:W-:Y:S02]  /*1ce0*/  ULOP3.LUT UR5, UR21, 0x2, URZ, 0xfc, !UPT ;  /* 0x0000000215057892 */ /* 0x000fe4000f8efcff */
[----:B------:R-:W-:Y:S02]  /*1cf0*/  UIADD3 UR16, UPT, UPT, UR16, 0x1, URZ ;  /* 0x0000000110107890 */ /* 0x000fe4000fffe0ff */
[----:B------:R-:W-:Y:S02]  /*1d00*/  UISETP.NE.AND UP0, UPT, UR5, 0x2, UPT ;  /* 0x000000020500788c */ /* 0x000fe4000bf05270 */
[----:B------:R-:W-:-:S07]  /*1d10*/  UISETP.NE.AND UP2, UPT, UR16, 0x1, UPT ;  /* 0x000000011000788c */ /* 0x000fce000bf45270 */
[----:B------:R-:W-:Y:S05]  /*1d20*/  BRA.U UP0, `(.L_x_29) ;  /* 0x0000000100047547 */ /* 0x000fea000b800000 */
[----:B------:R-:W-:Y:S05]  /*1d30*/  BPT.TRAP 0x1 ;  /* 0x000000040000795c */ /* 0x000fea0000300000 */
.L_x_29:
[----:B------:R-:W-:Y:S04]  /*1d40*/  BSSY.RECONVERGENT B0, `(.L_x_30) ;  /* 0x0000003000007945 */ /* 0x000fe80003800200 */
[----:B------:R-:W-:Y:S05]  /*1d50*/  @!P2 BRA `(.L_x_31) ;  /* 0x000000000004a947 */ /* 0x000fea0003800000 */
[----:B------:R-:W-:Y:S05]  /*1d60*/  BPT.TRAP 0x1 ;  /* 0x000000040000795c */ /* 0x000fea0000300000 */
.L_x_31:
[----:B------:R-:W-:Y:S05]  /*1d70*/  BSYNC.RECONVERGENT B0 ;  /* 0x0000000000007941 */ /* 0x000fea0003800200 */
.L_x_30:
[----:B------:R-:W-:Y:S02]  /*1d80*/  UIADD3 UR5, UPT, UPT, UR4, 0x1, URZ ;  /* 0x0000000104057890 */ /* 0x000fe4000fffe0ff */
[----:B------:R-:W-:Y:S02]  /*1d90*/  ULEA UR32, UR4, UR28, 0xe ;  /* 0x0000001c04207291 */ /* 0x000fe4000f8e70ff */
[----:B------:R-:W-:Y:S02]  /*1da0*/  UISETP.NE.AND UP0, UPT, UR5, 0xa, UPT ;  /* 0x0000000a0500788c */ /* 0x000fe4000bf05270 */
[----:B------:R-:W-:Y:S02]  /*1db0*/  UIADD3 UR14, UP1, UPT, UR26, 0x80, URZ ;  /* 0x000000801a0e7890 */ /* 0x000fe4000ff3e0ff */
[----:B------:R-:W-:Y:S02]  /*1dc0*/  USEL UR7, URZ, 0x1, UP0 ;  /* 0x00000001ff077887 */ /* 0x000fe40008000000 */
[----:B------:R-:W-:-:S02]  /*1dd0*/  USEL UR6, UR5, URZ, UP0 ;  /* 0x000000ff05067287 */ /* 0x000fc40008000000 */
[----:B------:R-:W-:Y:S02]  /*1de0*/  ULEA UR8, UR4, UR13, 0xc ;  /* 0x0000000d04087291 */ /* 0x000fe4000f8e60ff */
[----:B------:R-:W-:Y:S01]  /*1df0*/  ULEA UR5, UR6, UR13, 0x3 ;  /* 0x0000000d06057291 */ /* 0x000fe2000f8e18ff */
[----:B------:R-:W-:Y:S01]  /*1e00*/  LOP3.LUT R12, R12, UR7, RZ, 0x3c, !PT ;  /* 0x000000070c0c7c12 */ /* 0x000fe2000f8e3cff */
[----:B------:R-:W-:Y:S02]  /*1e10*/  UIADD3 UR4, UP0, UPT, UR26, 0x180, URZ ;  /* 0x000001801a047890 */ /* 0x000fe4000ff1e0ff */
[----:B------:R-:W-:Y:S01]  /*1e20*/  ULOP3.LUT UR33, UR33, 0xfefffff8, URZ, 0xc0, !UPT ;  /* 0xfefffff821217892 */ /* 0x000fe2000f8ec0ff */
[----:B-1----:R-:W-:Y:S01]  /*1e30*/  SHF.L.U32 R0, R12, 0x1f, RZ ;  /* 0x0000001f0c007819 */ /* 0x002fe200000006ff */
[----:B------:R-:W-:Y:S02]  /*1e40*/  UIADD3.X UR15, UPT, UPT, URZ, UR27, URZ, UP1, !UPT ;  /* 0x0000001bff0f7290 */ /* 0x000fe40008ffe4ff */
[----:B------:R-:W-:Y:S01]  /*1e50*/  UIADD3 UR32, UPT, UPT, UR13, 0x4400, UR32 ;  /* 0x000044000d207890 */ /* 0x000fe2000fffe020 */
[----:B------:R3:W4:Y:S01]  /*1e60*/  SYNCS.PHASECHK.TRANS64.TRYWAIT P0, [UR5+0x50], R0 ;  /* 0x00005000ff0075a7 */ /* 0x0007220008001105 */
[----:B------:R-:W-:-:S02]  /*1e70*/  UPRMT UR7, URZ, 0x5410, UR24 ;  /* 0x00005410ff077896 */ /* 0x000fc40008000018 */
[----:B------:R-:W-:Y:S02]  /*1e80*/  UIADD3 UR8, UPT, UPT, UR8, 0x2c400, URZ ;  /* 0x0002c40008087890 */ /* 0x000fe4000fffe0ff */
[----:B------:R-:W-:Y:S01]  /*1e90*/  UIADD3.X UR5, UPT, UPT, URZ, UR27, URZ, UP0, !UPT ;  /* 0x0000001bff057290 */ /* 0x000fe200087fe4ff */
[----:B------:R-:W-:Y:S01]  /*1ea0*/  UMOV UR18, 0x0 ;  /* 0x0000000000127882 */ /* 0x000fe20000000000 */
[----:B------:R-:W-:Y:S01]  /*1eb0*/  UMOV UR19, 0x10000000 ;  /* 0x1000000000137882 */ /* 0x000fe20000000000 */
[----:B------:R-:W-:Y:S01]  /*1ec0*/  UMOV UR10, UR34 ;  /* 0x00000022000a7c82 */ /* 0x000fe20008000000 */
[----:B------:R-:W-:Y:S01]  /*1ed0*/  UMOV UR12, UR36 ;  /* 0x00000024000c7c82 */ /* 0x000fe20008000000 */
[----:B------:R-:W-:Y:S01]  /*1ee0*/  UMOV UR9, UR33 ;  /* 0x0000002100097c82 */ /* 0x000fe20008000000 */
[----:B------:R1:W-:Y:S03]  /*1ef0*/  UTMALDG.3D.MULTICAST.2CTA [UR32], [UR14], UR7, desc[UR18] ;  /* 0x000012200e0073b4 */ /* 0x0003e60008211807 */
[----:B------:R2:W-:Y:S01]  /*1f00*/  UTMALDG.3D.2CTA [UR8], [UR4], desc[UR18] ;  /* 0x00001208040075b4 */ /* 0x0005e20008211000 */
[----:B-1----:R-:W-:Y:S01]  /*1f10*/  UIADD3 UR34, UPT, UPT, UR34, 0x80, URZ ;  /* 0x0000008022227890 */ /* 0x002fe2000fffe0ff */
[----:B------:R-:W-:Y:S01]  /*1f20*/  UMOV UR7, UR29 ;  /* 0x0000001d00077c82 */ /* 0x000fe20008000000 */
[----:B--2---:R-:W-:Y:S01]  /*1f30*/  UMOV UR4, UR6 ;  /* 0x0000000600047c82 */ /* 0x004fe20008000000 */
[----:B------:R-:W-:Y:S09]  /*1f40*/  BRA.U UP2, `(.L_x_32) ;  /* 0xfffffffd02487547 */ /* 0x000ff2000b83ffff */
.L_x_26:
[----:B------:R-:W-:Y:S01]  /*1f50*/  ULEA UR4, UR6, UR13, 0x3 ;  /* 0x0000000d06047291 */ /* 0x000fe2000f8e18ff */
[----:B-1-3--:R-:W-:Y:S01]  /*1f60*/  SHF.L.U32 R0, R12, 0x1f, RZ ;  /* 0x0000001f0c007819 */ /* 0x00afe200000006ff */
[----:B------:R-:W-:Y:S01]  /*1f70*/  @!P1 SYNCS.ARRIVE.TRANS64.A1T0 RZ, [UR13+0xb8], RZ ;  /* 0x0000b8ffffff99a7 */ /* 0x000fe2000810000d */
[----:B------:R-:W-:-:S06]  /*1f80*/  UISETP.GT.AND UP0, UPT, UR42, UR41, UPT ;  /* 0x000000292a00728c */ /* 0x000fcc000bf04270 */
[----:B--2-4-:R1:W2:Y:S03]  /*1f90*/  SYNCS.PHASECHK.TRANS64.TRYWAIT P0, [UR4+0x50], R0 ;  /* 0x00005000ff0075a7 */ /* 0x0142a60008001104 */
[----:B------:R-:W-:Y:S05]  /*1fa0*/  BRA.U !UP0, `(.L_x_33) ;  /* 0x0000000108c07547 */ /* 0x000fea000b800000 */
[----:B------:R-:W-:Y:S01]  /*1fb0*/  UIADD3 UR25, UPT, UPT, UR48, UR7, URZ ;  /* 0x0000000730197290 */ /* 0x000fe2000fffe0ff */
[----:B------:R-:W-:-:S11]  /*1fc0*/  UMOV UR4, UR6 ;  /* 0x0000000600047c82 */ /* 0x000fd60008000000 */
.L_x_39:
[----:B------:R-:W-:Y:S01]  /*1fd0*/  ULEA UR17, UR4, UR13, 0x3 ;  /* 0x0000000d04117291 */ /* 0x000fe2000f8e18ff */
[----:B--2---:R-:W-:Y:S01]  /*1fe0*/  @P3 MOV R2, 0xa000 ;  /* 0x0000a00000023802 */ /* 0x004fe20000000f00 */
[----:B--2-4-:R-:W-:Y:S10]  /*1ff0*/  @P0 BRA `(.L_x_34) ;  /* 0x00000000000c0947 */ /* 0x014ff40003800000 */
[----:B------:R-:W-:-:S04]  /*2000*/  SHF.L.U32 R3, R12, 0x1f, RZ ;  /* 0x0000001f0c037819 */ /* 0x000fc800000006ff */
[----:B------:R-:W2:Y:S02]  /*2010*/  SYNCS.PHASECHK.TRANS64.TRYWAIT P0, [UR17+0x50], R3 ;  /* 0x00005003ff0075a7 */ /* 0x000ea40008001111 */
[----:B--2---:R-:W-:Y:S05]  /*2020*/  @!P0 BRA `(.L_x_35) ;  /* 0x0000005800d48947 */ /* 0x004fea0003800000 */
.L_x_34:
[----:B------:R2:W-:Y:S01]  /*2030*/  @P3 SYNCS.ARRIVE.TRANS64 RZ, [UR17], R2 ;  /* 0x00000002ffff39a7 */ /* 0x0005e20008000011 */
[----:B------:R-:W-:-:S04]  /*2040*/  ULOP3.LUT UR5, UR21, 0x2, URZ, 0xfc, !UPT ;  /* 0x0000000215057892 */ /* 0x000fc8000f8efcff */
[----:B------:R-:W-:-:S09]  /*2050*/  UISETP.NE.AND UP0, UPT, UR5, 0x2, UPT ;  /* 0x000000020500788c */ /* 0x000fd2000bf05270 */
[----:B------:R-:W-:Y:S05]  /*2060*/  BRA.U UP0, `(.L_x_36) ;  /* 0x0000000100047547 */ /* 0x000fea000b800000 */
[----:B------:R-:W-:Y:S05]  /*2070*/  BPT.TRAP 0x1 ;  /* 0x000000040000795c */ /* 0x000fea0000300000 */
.L_x_36:
[----:B------:R-:W-:Y:S04]  /*2080*/  BSSY.RECONVERGENT B0, `(.L_x_37) ;  /* 0x0000003000007945 */ /* 0x000fe80003800200 */
[----:B------:R-:W-:Y:S05]  /*2090*/  @!P2 BRA `(.L_x_38) ;  /* 0x000000000004a947 */ /* 0x000fea0003800000 */
[----:B------:R-:W-:Y:S05]  /*20a0*/  BPT.TRAP 0x1 ;  /* 0x000000040000795c */ /* 0x000fea0000300000 */
.L_x_38:
[----:B------:R-:W-:Y:S05]  /*20b0*/  BSYNC.RECONVERGENT B0 ;  /* 0x0000000000007941 */ /* 0x000fea0003800200 */
.L_x_37:
[----:B------:R-:W-:Y:S02]  /*20c0*/  UIADD3 UR5, UPT, UPT, UR4, 0x1, URZ ;  /* 0x0000000104057890 */ /* 0x000fe4000fffe0ff */
[----:B------:R-:W-:Y:S02]  /*20d0*/  UIADD3 UR14, UP1, UPT, UR26, 0x80, URZ ;  /* 0x000000801a0e7890 */ /* 0x000fe4000ff3e0ff */
[----:B------:R-:W-:Y:S02]  /*20e0*/  UISETP.NE.AND UP0, UPT, UR5, 0xa, UPT ;  /* 0x0000000a0500788c */ /* 0x000fe4000bf05270 */
[----:B------:R-:W-:Y:S02]  /*20f0*/  ULEA UR16, UR4, UR30, 0xe ;  /* 0x0000001e04107291 */ /* 0x000fe4000f8e70ff */
[----:B------:R-:W-:Y:S02]  /*2100*/  USEL UR8, URZ, 0x1, UP0 ;  /* 0x00000001ff087887 */ /* 0x000fe40008000000 */
[----:B------:R-:W-:-:S02]  /*2110*/  USEL UR6, UR5, URZ, UP0 ;  /* 0x000000ff05067287 */ /* 0x000fc40008000000 */
[----:B------:R-:W-:Y:S02]  /*2120*/  UIADD3 UR22, UP0, UPT, UR26, 0x180, URZ ;  /* 0x000001801a167890 */ /* 0x000fe4000ff1e0ff */
[----:B------:R-:W-:Y:S01]  /*2130*/  LOP3.LUT R12, R12, UR8, RZ, 0x3c, !PT ;  /* 0x000000080c0c7c12 */ /* 0x000fe2000f8e3cff */
[----:B------:R-:W-:Y:S02]  /*2140*/  ULEA UR8, UR4, UR13, 0xc ;  /* 0x0000000d04087291 */ /* 0x000fe4000f8e60ff */
[----:B------:R-:W-:Y:S01]  /*2150*/  ULEA UR5, UR6, UR13, 0x3 ;  /* 0x0000000d06057291 */ /* 0x000fe2000f8e18ff */
[----:B-1----:R-:W-:Y:S01]  /*2160*/  SHF.L.U32 R0, R12, 0x1f, RZ ;  /* 0x0000001f0c007819 */ /* 0x002fe200000006ff */
[----:B------:R-:W-:Y:S02]  /*2170*/  USHF.L.U32 UR18, UR7, 0x7, URZ ;  /* 0x0000000707127899 */ /* 0x000fe400080006ff */
[----:B------:R-:W-:Y:S02]  /*2180*/  ULOP3.LUT UR17, UR17, 0xfefffff8, URZ, 0xc0, !UPT ;  /* 0xfefffff811117892 */ /* 0x000fe4000f8ec0ff */
[----:B------:R-:W-:-:S02]  /*2190*/  UIADD3.X UR15, UPT, UPT, URZ, UR27, URZ, UP1, !UPT ;  /* 0x0000001bff0f7290 */ /* 0x000fc40008ffe4ff */
[----:B------:R-:W-:Y:S01]  /*21a0*/  UPRMT UR4, URZ, 0x5410, UR24 ;  /* 0x00005410ff047896 */ /* 0x000fe20008000018 */
[----:B------:R3:W4:Y:S01]  /*21b0*/  SYNCS.PHASECHK.TRANS64.TRYWAIT P0, [UR5+0x50], R0 ;  /* 0x00005000ff0075a7 */ /* 0x0007220008001105 */
[----:B------:R-:W-:Y:S02]  /*21c0*/  UIADD3 UR8, UPT, UPT, UR8, 0x2c400, URZ ;  /* 0x0002c40008087890 */ /* 0x000fe4000fffe0ff */
[----:B------:R-:W-:Y:S01]  /*21d0*/  UIADD3.X UR23, UPT, UPT, URZ, UR27, URZ, UP0, !UPT ;  /* 0x0000001bff177290 */ /* 0x000fe200087fe4ff */
[----:B------:R-:W-:Y:S01]  /*21e0*/  UMOV UR32, 0x0 ;  /* 0x0000000000207882 */ /* 0x000fe20000000000 */
[----:B------:R-:W-:Y:S01]  /*21f0*/  UMOV UR33, 0x10000000 ;  /* 0x1000000000217882 */ /* 0x000fe20000000000 */
[----:B------:R-:W-:Y:S01]  /*2200*/  UMOV UR19, UR35 ;  /* 0x0000002300137c82 */ /* 0x000fe20008000000 */
[----:B------:R-:W-:Y:S01]  /*2210*/  UMOV UR20, UR36 ;  /* 0x0000002400147c82 */ /* 0x000fe20008000000 */
[----:B------:R-:W-:Y:S01]  /*2220*/  UMOV UR12, UR36 ;  /* 0x00000024000c7c82 */ /* 0x000fe20008000000 */
[----:B------:R-:W-:Y:S01]  /*2230*/  UMOV UR9, UR17 ;  /* 0x0000001100097c82 */ /* 0x000fe20008000000 */
[----:B------:R-:W-:Y:S01]  /*2240*/  UMOV UR10, UR18 ;  /* 0x00000012000a7c82 */ /* 0x000fe20008000000 */
[----:B------:R1:W-:Y:S01]  /*2250*/  UTMALDG.3D.MULTICAST.2CTA [UR16], [UR14], UR4, desc[UR32] ;  /* 0x000020100e0073b4 */ /* 0x0003e20008211804 */
[----:B------:R-:W-:-:S04]  /*2260*/  UIADD3 UR7, UPT, UPT, UR7, 0x1, URZ ;  /* 0x0000000107077890 */ /* 0x000fc8000fffe0ff */
[----:B------:R-:W-:Y:S01]  /*2270*/  UISETP.NE.AND UP0, UPT, UR7, UR25, UPT ;  /* 0x000000190700728c */ /* 0x000fe2000bf05270 */
[----:B------:R3:W-:Y:S01]  /*2280*/  UTMALDG.3D.2CTA [UR8], [UR22], desc[UR32] ;  /* 0x00002008160075b4 */ /* 0x0007e20008211000 */
[----:B-1----:R-:W-:-:S07]  /*2290*/  UMOV UR4, UR6 ;  /* 0x0000000600047c82 */ /* 0x002fce0008000000 */
[----:B---3--:R-:W-:Y:S05]  /*22a0*/  BRA.U UP0, `(.L_x_39) ;  /* 0xfffffffd00487547 */ /* 0x008fea000b83ffff */
.L_x_33:
[C---:B------:R-:W-:Y:S01]  /*22b0*/  LEA R3, R11.reuse, UR13, 0x3 ;  /* 0x0000000d0b037c11 */ /* 0x040fe2000f8e18ff */
[----:B------:R-:W-:Y:S01]  /*22c0*/  NOP ;  /* 0x0000000000007918 */ /* 0x000fe20000000000 */
[----:B-1----:R-:W-:Y:S02]  /*22d0*/  SHF.L.U32 R0, R10, 0x1f, RZ ;  /* 0x0000001f0a007819 */ /* 0x002fe400000006ff */
[----:B------:R-:W-:Y:S02]  /*22e0*/  LEA R4, R11, UR13, 0x4 ;  /* 0x0000000d0b047c11 */ /* 0x000fe4000f8e20ff */
[----:B--2-4-:R-:W1:Y:S02]  /*22f0*/  SYNCS.PHASECHK.TRANS64.TRYWAIT P0, [R3+URZ+0xc0], R0 ;  /* 0x0000c000030075a7 */ /* 0x014e6400080011ff */
[----:B-1----:R-:W-:Y:S05]  /*2300*/  @!P0 BRA `(.L_x_40) ;  /* 0x0000005800348947 */ /* 0x002fea0003800000 */
.L_x_123:
[----:B------:R-:W2:Y:S01]  /*2310*/  LDS.128 R4, [R4+0x150] ;  /* 0x0001500004047984 */ /* 0x000ea20000000c00 */
[----:B------:R-:W-:Y:S01]  /*2320*/  UISETP.GE.AND UP0, UPT, UR40, 0x1, UPT ;  /* 0x000000012800788c */ /* 0x000fe2000bf06270 */
[----:B------:R-:W-:Y:S01]  /*2330*/  @!PT LDS RZ, [RZ] ;  /* 0x00000000fffff984 */ /* 0x000fe20000000800 */
[----:B------:R-:W-:Y:S01]  /*2340*/  @!PT LDS RZ, [RZ] ;  /* 0x00000000fffff984 */ /* 0x000fe20000000800 */
[----:B------:R-:W-:Y:S01]  /*2350*/  @!PT LDS RZ, [RZ] ;  /* 0x00000000fffff984 */ /* 0x000fe20000000800 */
[----:B------:R-:W-:Y:S01]  /*2360*/  @!PT LDS RZ, [RZ] ;  /* 0x00000000fffff984 */ /* 0x000fe20000000800 */
[----:B------:R3:W-:Y:S06]  /*2370*/  MEMBAR.ALL.CTA ;  /* 0x0000000000007992 */ /* 0x0007ec0000008000 */
[----:B---3--:R-:W3:Y:S01]  /*2380*/  FENCE.VIEW.ASYNC.S ;  /* 0x00000000000073c6 */ /* 0x008ee20000000000 */
[----:B--2---:R-:W-:-:S13]  /*2390*/  LOP3.LUT P0, RZ, R6, 0x1, RZ, 0xc0, !PT ;  /* 0x0000000106ff7812 */ /* 0x004fda000780c0ff */
[----:B---3--:R-:W-:Y:S01]  /*23a0*/  VOTEU.ANY UP1, P0 ;  /* 0x0000000000ff7886 */ /* 0x008fe20000020100 */
[----:B------:R-:W-:-:S13]  /*23b0*/  PLOP3.LUT P0, PT, PT, PT, UP1, 0x80, 0x8 ;  /* 0x000000000008781c */ /* 0x000fda0003f0f018 */
[----:B-1----:R-:W-:Y:S02]  /*23c0*/  @P0 LOP3.LUT R0, R5, 0xffff, RZ, 0xc0, !PT ;  /* 0x0000ffff05000812 */ /* 0x002fe400078ec0ff */
[----:B------:R-:W-:Y:S02]  /*23d0*/  @P0 MOV R2, R4 ;  /* 0x0000000400020202 */ /* 0x000fe40000000f00 */
[----:B------:R-:W-:Y:S01]  /*23e0*/  @P0 R2UR UR5, R0 ;  /* 0x00000000000502ca */ /* 0x000fe200000e0000 */
[----:B------:R-:W-:Y:S01]  /*23f0*/  VIADD R0, R3, 0xd0 ;  /* 0x000000d003007836 */ /* 0x000fe20000000000 */
[----:B------:R-:W-:Y:S02]  /*2400*/  @P0 SHF.R.U32.HI R4, RZ, 0x10, R5 ;  /* 0x00000010ff040819 */ /* 0x000fe40000011605 */
[----:B------:R-:W-:Y:S02]  /*2410*/  @P0 R2UR UR7, R2 ;  /* 0x00000000020702ca */ /* 0x000fe400000e0000 */
[----:B------:R-:W-:-:S02]  /*2420*/  PRMT R0, RZ, 0x654, R0 ;  /* 0x00000654ff007816 */ /* 0x000fc40000000000 */
[----:B------:R-:W-:Y:S02]  /*2430*/  @P0 R2UR UR4, R4 ;  /* 0x00000000040402ca */ /* 0x000fe400000e0000 */
[----:B------:R1:W-:Y:S03]  /*2440*/  SYNCS.ARRIVE.TRANS64.RED.A1T0 RZ, [R0+URZ], RZ ;  /* 0x000000ff00ff79a7 */ /* 0x0003e600081004ff */
[----:B------:R-:W-:-:S04]  /*2450*/  @UP1 UMOV UR31, UR5 ;  /* 0x00000005001f1c82 */ /* 0x000fc80008000000 */
[----:B------:R-:W-:-:S04]  /*2460*/  @UP1 UMOV UR37, UR7 ;  /* 0x0000000700251c82 */ /* 0x000fc80008000000 */
[----:B------:R-:W-:Y:S01]  /*2470*/  @UP1 UMOV UR36, UR4 ;  /* 0x0000000400241c82 */ /* 0x000fe20008000000 */
[----:B------:R-:W-:Y:S05]  /*2480*/  BRA.U !UP0, `(.L_x_41) ;  /* 0x0000000108d47547 */ /* 0x000fea000b800000 */
[----:B------:R-:W2:Y:S01]  /*2490*/  LDCU.128 UR16, c[0x0][0xb10] ;  /* 0x00016200ff1077ac */ /* 0x000ea20008000c00 */
[----:B------:R-:W3:Y:S01]  /*24a0*/  LDCU UR12, c[0x0][0xb20] ;  /* 0x00016400ff0c77ac */ /* 0x000ee20008000800 */
[----:B------:R-:W4:Y:S01]  /*24b0*/  LDCU UR20, c[0x0][0xb0c] ;  /* 0x00016180ff1477ac */ /* 0x000f220008000800 */
[----:B------:R-:W1:Y:S01]  /*24c0*/  LDCU.64 UR8, c[0x0][0xb28] ;  /* 0x00016500ff0877ac */ /* 0x000e620008000a00 */
[----:B------:R-:W-:Y:S02]  /*24d0*/  UISETP.NE.AND UP3, UPT, UR40, 0x1, UPT ;  /* 0x000000012800788c */ /* 0x000fe4000bf65270 */
[----:B--2---:R-:W-:Y:S02]  /*24e0*/  UIMAD.WIDE.U32 UR10, UR38, UR19, URZ ;  /* 0x00000013260a72a5 */ /* 0x004fe4000f8e00ff */
[----:B------:R-:W-:Y:S02]  /*24f0*/  UIMAD.WIDE.U32 UR4, UR39, UR16, URZ ;  /* 0x00000010270472a5 */ /* 0x000fe4000f8e00ff */
[----:B------:R-:W-:-:S02]  /*2500*/  UISETP.NE.AND UP0, UPT, UR18, 0x1, UPT ;  /* 0x000000011200788c */ /* 0x000fc4000bf05270 */
[----:B------:R-:W-:Y:S01]  /*2510*/  UIMAD.WIDE.U32 UR22, UR31, UR19, URZ ;  /* 0x000000131f1672a5 */ /* 0x000fe2000f8e00ff */
[----:B------:R-:W-:Y:S02]  /*2520*/  UMOV UR10, UR11 ;  /* 0x0000000b000a7c82 */ /* 0x000fe40008000000 */
[----:B------:R-:W-:Y:S01]  /*2530*/  UMOV UR4, UR5 ;  /* 0x0000000500047c82 */ /* 0x000fe20008000000 */
[----:B---3--:R-:W-:Y:S02]  /*2540*/  USHF.R.U32.HI UR10, URZ, UR12, UR10 ;  /* 0x0000000cff0a7299 */ /* 0x008fe4000801160a */
[----:B----4-:R-:W-:Y:S02]  /*2550*/  UISETP.NE.AND UP2, UPT, UR20, 0x1, UPT ;  /* 0x000000011400788c */ /* 0x010fe4000bf45270 */
[----:B------:R-:W-:Y:S02]  /*2560*/  USHF.R.U32.HI UR4, URZ, UR17, UR4 ;  /* 0x00000011ff047299 */ /* 0x000fe40008011604 */
[----:B------:R-:W-:-:S02]  /*2570*/  USEL UR5, UR38, UR10, !UP0 ;  /* 0x0000000a26057287 */ /* 0x000fc4000c000000 */
[----:B------:R-:W-:Y:S02]  /*2580*/  USEL UR7, UR39, UR4, !UP2 ;  /* 0x0000000427077287 */ /* 0x000fe4000d000000 */
[----:B-1----:R-:W-:Y:S01]  /*2590*/  UIMAD.WIDE.U32 UR10, UR5, UR8, URZ ;  /* 0x00000008050a72a5 */ /* 0x002fe2000f8e00ff */
[----:B------:R-:W-:Y:S01]  /*25a0*/  UMOV UR4, UR23 ;  /* 0x0000001700047c82 */ /* 0x000fe20008000000 */
[----:B------:R-:W-:Y:S02]  /*25b0*/  UIMAD.WIDE.U32 UR14, UR37, UR16, URZ ;  /* 0x00000010250e72a5 */ /* 0x000fe4000f8e00ff */
[----:B------:R-:W-:-:S03]  /*25c0*/  UIMAD.WIDE.U32 UR22, UR7, UR8, URZ ;  /* 0x00000008071672a5 */ /* 0x000fc6000f8e00ff */
[----:B------:R-:W-:Y:S01]  /*25d0*/  UMOV UR10, UR11 ;  /* 0x0000000b000a7c82 */ /* 0x000fe20008000000 */
[----:B------:R-:W-:Y:S02]  /*25e0*/  USHF.R.U32.HI UR4, URZ, UR12, UR4 ;  /* 0x0000000cff047299 */ /* 0x000fe40008011604 */
[----:B------:R-:W-:Y:S01]  /*25f0*/  @UP3 USHF.R.U32.HI UR5, URZ, UR9, UR10 ;  /* 0x00000009ff053299 */ /* 0x000fe2000801160a */
[----:B------:R-:W-:Y:S01]  /*2600*/  UMOV UR14, UR15 ;  /* 0x0000000f000e7c82 */ /* 0x000fe20008000000 */
[----:B------:R-:W-:Y:S01]  /*2610*/  UMOV UR22, UR23 ;  /* 0x0000001700167c82 */ /* 0x000fe20008000000 */
[----:B------:R-:W-:Y:S02]  /*2620*/  USHF.R.U32.HI UR17, URZ, UR17, UR14 ;  /* 0x00000011ff117299 */ /* 0x000fe4000801160e */
[----:B------:R-:W-:Y:S02]  /*2630*/  USEL UR4, UR31, UR4, !UP0 ;  /* 0x000000041f047287 */ /* 0x000fe4000c000000 */
[----:B------:R-:W-:-:S02]  /*2640*/  @UP3 USHF.R.U32.HI UR7, URZ, UR9, UR22 ;  /* 0x00000009ff073299 */ /* 0x000fc40008011616 */
[----:B------:R-:W-:Y:S02]  /*2650*/  UIMAD UR10, UR40, UR5, URZ ;  /* 0x00000005280a72a4 */ /* 0x000fe4000f8e02ff */
[----:B------:R-:W-:Y:S02]  /*2660*/  USEL UR5, UR37, UR17, !UP2 ;  /* 0x0000001125057287 */ /* 0x000fe4000d000000 */
[----:B------:R-:W-:Y:S02]  /*2670*/  UIMAD UR12, UR40, UR7, URZ ;  /* 0x00000007280c72a4 */ /* 0x000fe4000f8e02ff */
[----:B------:R-:W-:Y:S02]  /*2680*/  UISETP.GE.AND UP0, UPT, UR4, UR10, UPT ;  /* 0x0000000a0400728c */ /* 0x000fe4000bf06270 */
[----:B------:R-:W-:Y:S02]  /*2690*/  UIMAD.WIDE.U32 UR10, UR4, UR8, URZ ;  /* 0x00000008040a72a5 */ /* 0x000fe4000f8e00ff */
[----:B------:R-:W-:-:S02]  /*26a0*/  UISETP.GE.OR UP0, UPT, UR5, UR12, UP0 ;  /* 0x0000000c0500728c */ /* 0x000fc40008706670 */
[----:B------:R-:W-:Y:S02]  /*26b0*/  UIMAD.WIDE.U32 UR14, UR5, UR8, URZ ;  /* 0x00000008050e72a5 */ /* 0x000fe4000f8e00ff */
[----:B------:R-:W-:Y:S01]  /*26c0*/  UIADD3 UR12, UPT, UPT, -UR5, URZ, URZ ;  /* 0x000000ff050c7290 */ /* 0x000fe2000fffe1ff */
[----:B------:R-:W-:Y:S01]  /*26d0*/  UMOV UR10, UR11 ;  /* 0x0000000b000a7c82 */ /* 0x000fe20008000000 */
[----:B------:R-:W-:Y:S02]  /*26e0*/  UIADD3 UR11, UPT, UPT, -UR4, URZ, URZ ;  /* 0x000000ff040b7290 */ /* 0x000fe4000fffe1ff */
[----:B------:R-:W-:-:S03]  /*26f0*/  USHF.R.U32.HI UR10, URZ, UR9, UR10 ;  /* 0x00000009ff0a7299 */ /* 0x000fc6000801160a */
[----:B------:R-:W-:Y:S01]  /*2700*/  @!UP0 UMOV UR8, UR15 ;  /* 0x0000000f00088c82 */ /* 0x000fe20008000000 */
[----:B------:R-:W-:Y:S02]  /*2710*/  UIMAD UR11, UR18, UR11, UR31 ;  /* 0x0000000b120b72a4 */ /* 0x000fe4000f8e021f */
[----:B------:R-:W-:Y:S02]  /*2720*/  USEL UR10, UR4, UR10, !UP3 ;  /* 0x0000000a040a7287 */ /* 0x000fe4000d800000 */
[----:B------:R-:W-:Y:S02]  /*2730*/  @!UP0 USHF.R.U32.HI UR8, URZ, UR9, UR8 ;  /* 0x00000009ff088299 */ /* 0x000fe40008011608 */
[----:B------:R-:W-:Y:S02]  /*2740*/  UIADD3 UR9, UPT, UPT, -UR10, URZ, URZ ;  /* 0x000000ff0a097290 */ /* 0x000fe4000fffe1ff */
[----:B------:R-:W-:Y:S02]  /*2750*/  @!UP0 USEL UR8, UR5, UR8, !UP3 ;  /* 0x0000000805088287 */ /* 0x000fe4000d800000 */
[----:B------:R-:W-:-:S02]  /*2760*/  UIMAD UR9, UR40, UR9, UR4 ;  /* 0x00000009280972a4 */ /* 0x000fc4000f8e0204 */
[----:B------:R-:W-:Y:S02]  /*2770*/  @!UP0 UIADD3 UR10, UPT, UPT, UR10, -UR8, URZ ;  /* 0x800000080a0a8290 */ /* 0x000fe4000fffe0ff */
[----:B------:R-:W-:Y:S02]  /*2780*/  @!UP0 UIMAD UR8, UR9, UR7, UR8 ;  /* 0x00000007090882a4 */ /* 0x000fe4000f8e0208 */
[----:B------:R-:W-:Y:S02]  /*2790*/  @!UP0 UIMAD UR4, UR40, UR10, UR5 ;  /* 0x0000000a280482a4 */ /* 0x000fe4000f8e0205 */
[----:B------:R-:W-:Y:S02]  /*27a0*/  UIMAD UR7, UR20, UR12, UR37 ;  /* 0x0000000c140772a4 */ /* 0x000fe4000f8e0225 */
[----:B------:R-:W-:Y:S01]  /*27b0*/  UIMAD UR31, UR4, UR18, UR11 ;  /* 0x00000012041f72a4 */ /* 0x000fe2000f8e020b */
[----:B------:R-:W-:Y:S02]  /*27c0*/  @!UP0 UMOV UR5, UR8 ;  /* 0x0000000800058c82 */ /* 0x000fe40008000000 */
[----:B------:R-:W-:-:S12]  /*27d0*/  UIMAD UR37, UR5, UR20, UR7 ;  /* 0x00000014052572a4 */ /* 0x000fd8000f8e0207 */
.L_x_41:
[----:B------:R-:W2:Y:S02]  /*27e0*/  LDCU UR4, c[0x0][0xb30] ;  /* 0x00016600ff0477ac */ /* 0x000ea40008000800 */
[----:B--2---:R-:W-:-:S09]  /*27f0*/  UISETP.NE.AND UP0, UPT, UR4, 0x1, UPT ;  /* 0x000000010400788c */ /* 0x004fd2000bf05270 */
[----:B------:R-:W-:Y:S05]  /*2800*/  BRA.U UP0, `(.L_x_42) ;  /* 0x0000000100447547 */ /* 0x000fea000b800000 */
[----:B------:R-:W2:Y:S01]  /*2810*/  LDCU.128 UR16, c[0x0][0xb10] ;  /* 0x00016200ff1077ac */ /* 0x000ea20008000c00 */
[----:B------:R-:W3:Y:S01]  /*2820*/  LDCU UR10, c[0x0][0xb0c] ;  /* 0x00016180ff0a77ac */ /* 0x000ee20008000800 */
[----:B------:R-:W4:Y:S01]  /*2830*/  LDCU UR7, c[0x0][0xb20] ;  /* 0x00016400ff0777ac */ /* 0x000f220008000800 */
[----:B--2---:R-:W-:Y:S02]  /*2840*/  UIMAD.WIDE.U32 UR8, UR37, UR16, URZ ;  /* 0x00000010250872a5 */ /* 0x004fe4000f8e00ff */
[----:B------:R-:W-:Y:S02]  /*2850*/  UIMAD.WIDE.U32 UR4, UR31, UR19, URZ ;  /* 0x000000131f0472a5 */ /* 0x000fe4000f8e00ff */
[----:B---3--:R-:W-:Y:S02]  /*2860*/  UISETP.NE.AND UP2, UPT, UR10, 0x1, UPT ;  /* 0x000000010a00788c */ /* 0x008fe4000bf45270 */
[----:B------:R-:W-:Y:S01]  /*2870*/  UISETP.NE.AND UP0, UPT, UR18, 0x1, UPT ;  /* 0x000000011200788c */ /* 0x000fe2000bf05270 */
[----:B------:R-:W-:-:S02]  /*2880*/  UMOV UR8, UR9 ;  /* 0x0000000900087c82 */ /* 0x000fc40008000000 */
[----:B------:R-:W-:Y:S01]  /*2890*/  UMOV UR4, UR5 ;  /* 0x0000000500047c82 */ /* 0x000fe20008000000 */
[----:B------:R-:W-:Y:S02]  /*28a0*/  USHF.R.U32.HI UR17, URZ, UR17, UR8 ;  /* 0x00000011ff117299 */ /* 0x000fe40008011608 */
[----:B----4-:R-:W-:Y:S02]  /*28b0*/  USHF.R.U32.HI UR4, URZ, UR7, UR4 ;  /* 0x00000007ff047299 */ /* 0x010fe40008011604 */
[----:B------:R-:W-:Y:S02]  /*28c0*/  USEL UR5, UR37, UR17, !UP2 ;  /* 0x0000001125057287 */ /* 0x000fe4000d000000 */
[----:B------:R-:W-:-:S04]  /*28d0*/  USEL UR4, UR31, UR4, !UP0 ;  /* 0x000000041f047287 */ /* 0x000fc8000c000000 */
[----:B------:R-:W-:Y:S02]  /*28e0*/  UIADD3 UR7, UPT, UPT, UR5, -UR4, URZ ;  /* 0x8000000405077290 */ /* 0x000fe4000fffe0ff */
[----:B------:R-:W-:Y:S02]  /*28f0*/  UIADD3 UR4, UPT, UPT, -UR5, UR4, URZ ;  /* 0x0000000405047290 */ /* 0x000fe4000fffe1ff */
[----:B------:R-:W-:Y:S02]  /*2900*/  UIMAD UR31, UR7, UR18, UR31 ;  /* 0x00000012071f72a4 */ /* 0x000fe4000f8e021f */
[----:B------:R-:W-:-:S12]  /*2910*/  UIMAD UR37, UR4, UR10, UR37 ;  /* 0x0000000a042572a4 */ /* 0x000fd8000f8e0225 */
.L_x_42:
[----:B------:R-:W-:Y:S01]  /*2920*/  VIADD R11, R11, 0x1 ;  /* 0x000000010b0b7836 */ /* 0x000fe20000000000 */
[----:B------:R-:W-:Y:S01]  /*2930*/  PLOP3.LUT P1, PT, PT, PT, PT, 0x80, 0x8 ;  /* 0x000000000008781c */ /* 0x000fe20003f2f070 */
[----:B------:R-:W-:Y:S02]  /*2940*/  UIADD3 UR46, UPT, UPT, UR37, UR58, URZ ;  /* 0x0000003a252e7290 */ /* 0x000fe4000fffe0ff */
[----:B------:R-:W-:Y:S01]  /*2950*/  UIADD3 UR45, UPT, UPT, UR31, UR55, URZ ;  /* 0x000000371f2d7290 */ /* 0x000fe2000fffe0ff */
[----:B------:R-:W-:-:S04]  /*2960*/  ISETP.NE.AND P0, PT, R11, 0x2, PT ;  /* 0x000000020b00780c */ /* 0x000fc80003f05270 */
[----:B-1----:R-:W-:Y:S02]  /*2970*/  SEL R0, RZ, 0x1, P0 ;  /* 0x00000001ff007807 */ /* 0x002fe40000000000 */
[----:B------:R-:W-:Y:S02]  /*2980*/  SEL R11, R11, RZ, P0 ;  /* 0x000000ff0b0b7207 */ /* 0x000fe40000000000 */
[----:B------:R-:W-:Y:S01]  /*2990*/  LOP3.LUT R10, R10, R0, RZ, 0x3c, !PT ;  /* 0x000000000a0a7212 */ /* 0x000fe200078e3cff */
[----:B------:R-:W-:Y:S06]  /*29a0*/  BRA.U UP1, `(.L_x_43) ;  /* 0xfffffff101447547 */ /* 0x000fec000b83ffff */
[----:B------:R-:W-:Y:S01]  /*29b0*/  UIADD3 UR13, UPT, UPT, UR13, 0x50, URZ ;  /* 0x000000500d0d7890 */ /* 0x000fe2000fffe0ff */
[----:B------:R-:W-:-:S03]  /*29c0*/  SHF.L.U32 R2, R12, 0x1f, RZ ;  /* 0x0000001f0c027819 */ /* 0x000fc600000006ff */
[----:B------:R-:W-:-:S09]  /*29d0*/  ULEA UR4, UR6, UR13, 0x3 ;  /* 0x0000000d06047291 */ /* 0x000fd2000f8e18ff */
[----:B------:R-:W1:Y:S02]  /*29e0*/  SYNCS.PHASECHK.TRANS64.TRYWAIT P0, [UR4], R2 ;  /* 0x00000002ff0075a7 */ /* 0x000e640008001104 */
[----:B-1----:R-:W-:Y:S05]  /*29f0*/  @!P0 BRA `(.L_x_44) ;  /* 0x00000050008c8947 */ /* 0x002fea0003800000 */
.L_x_125:
[----:B------:R-:W-:-:S04]  /*2a00*/  UIADD3 UR4, UPT, UPT, UR6, 0x1, URZ ;  /* 0x0000000106047890 */ /* 0x000fc8000fffe0ff */
[----:B------:R-:W-:-:S04]  /*2a10*/  UISETP.NE.AND UP0, UPT, UR4, 0xa, UPT ;  /* 0x0000000a0400788c */ /* 0x000fc8000bf05270 */
[----:B------:R-:W-:Y:S02]  /*2a20*/  USEL UR6, URZ, 0x1, UP0 ;  /* 0x00000001ff067887 */ /* 0x000fe40008000000 */
[----:B------:R-:W-:-:S04]  /*2a30*/  USEL UR4, UR4, URZ, UP0 ;  /* 0x000000ff04047287 */ /* 0x000fc80008000000 */
[----:B------:R-:W-:Y:S01]  /*2a40*/  ULEA UR5, UR4, UR13, 0x3 ;  /* 0x0000000d04057291 */ /* 0x000fe2000f8e18ff */
[----:B-1----:R-:W-:-:S04]  /*2a50*/  LOP3.LUT R2, R12, UR6, RZ, 0x3c, !PT ;  /* 0x000000060c027c12 */ /* 0x002fc8000f8e3cff */
[----:B------:R-:W-:-:S04]  /*2a60*/  SHF.L.U32 R3, R2, 0x1f, RZ ;  /* 0x0000001f02037819 */ /* 0x000fc800000006ff */
[----:B------:R-:W1:Y:S02]  /*2a70*/  SYNCS.PHASECHK.TRANS64.TRYWAIT P0, [UR5], R3 ;  /* 0x00000003ff0075a7 */ /* 0x000e640008001105 */
[----:B-1----:R-:W-:Y:S05]  /*2a80*/  @!P0 BRA `(.L_x_45) ;  /* 0x0000005000808947 */ /* 0x002fea0003800000 */
.L_x_127:
[----:B------:R-:W-:-:S04]  /*2a90*/  UIADD3 UR4, UPT, UPT, UR4, 0x1, URZ ;  /* 0x0000000104047890 */ /* 0x000fc8000fffe0ff */
[----:B------:R-:W-:-:S04]  /*2aa0*/  UISETP.NE.AND UP0, UPT, UR4, 0xa, UPT ;  /* 0x0000000a0400788c */ /* 0x000fc8000bf05270 */
[----:B------:R-:W-:Y:S02]  /*2ab0*/  USEL UR6, URZ, 0x1, UP0 ;  /* 0x00000001ff067887 */ /* 0x000fe40008000000 */
[----:B------:R-:W-:-:S04]  /*2ac0*/  USEL UR4, UR4, URZ, UP0 ;  /* 0x000000ff04047287 */ /* 0x000fc80008000000 */
[----:B------:R-:W-:Y:S01]  /*2ad0*/  ULEA UR5, UR4, UR13, 0x3 ;  /* 0x0000000d04057291 */ /* 0x000fe2000f8e18ff */
[----:B------:R-:W-:-:S04]  /*2ae0*/  LOP3.LUT R2, R2, UR6, RZ, 0x3c, !PT ;  /* 0x0000000602027c12 */ /* 0x000fc8000f8e3cff */
[----:B-1----:R-:W-:-:S04]  /*2af0*/  SHF.L.U32 R3, R2, 0x1f, RZ ;  /* 0x0000001f02037819 */ /* 0x002fc800000006ff */
[----:B------:R-:W1:Y:S02]  /*2b00*/  SYNCS.PHASECHK.TRANS64.TRYWAIT P0, [UR5], R3 ;  /* 0x00000003ff0075a7 */ /* 0x000e640008001105 */
[----:B-1----:R-:W-:Y:S05]  /*2b10*/  @!P0 BRA `(.L_x_46) ;  /* 0x0000005000748947 */ /* 0x002fea0003800000 */
.L_x_129:
        /* <DEDUP_REMOVED lines=9> */
.L_x_131:
        /* <DEDUP_REMOVED lines=9> */
.L_x_133:
        /* <DEDUP_REMOVED lines=9> */
.L_x_135:
        /* <DEDUP_REMOVED lines=9> */
.L_x_137:
        /* <DEDUP_REMOVED lines=9> */
.L_x_139:
        /* <DEDUP_REMOVED lines=9> */
.L_x_141:
[----:B------:R-:W-:-:S04]  /*2e80*/  UIADD3 UR4, UPT, UPT, UR4, 0x1, URZ ;  /* 0x0000000104047890 */ /* 0x000fc8000fffe0ff */
[----:B------:R-:W-:-:S04]  /*2e90*/  UISETP.NE.AND UP0, UPT, UR4, 0xa, UPT ;  /* 0x0000000a0400788c */ /* 0x000fc8000bf05270 */
[----:B------:R-:W-:Y:S02]  /*2ea0*/  USEL UR5, URZ, 0x1, UP0 ;  /* 0x00000001ff057887 */ /* 0x000fe40008000000 */
[----:B------:R-:W-:-:S04]  /*2eb0*/  USEL UR4, UR4, URZ, UP0 ;  /* 0x000000ff04047287 */ /* 0x000fc80008000000 */
[----:B------:R-:W-:Y:S01]  /*2ec0*/  ULEA UR4, UR4, UR13, 0x3 ;  /* 0x0000000d04047291 */ /* 0x000fe2000f8e18ff */
[----:B------:R-:W-:-:S04]  /*2ed0*/  LOP3.LUT R2, R2, UR5, RZ, 0x3c, !PT ;  /* 0x0000000502027c12 */ /* 0x000fc8000f8e3cff */
[----:B------:R-:W-:Y:S01]  /*2ee0*/  SHF.L.U32 R2, R2, 0x1f, RZ ;  /* 0x0000001f02027819 */ /* 0x000fe200000006ff */
[----:B-1----:R-:W-:-:S07]  /*2ef0*/  IMAD.U32 R0, RZ, RZ, UR4 ;  /* 0x00000004ff007e24 */ /* 0x002fce000f8e00ff */
.L_x_53:
[----:B-1----:R1:W2:Y:S02]  /*2f00*/  SYNCS.PHASECHK.TRANS64.TRYWAIT P0, [R0+URZ], R2 ;  /* 0x00000002000075a7 */ /* 0x0022a400080011ff */
[----:B--2---:R-:W-:Y:S05]  /*2f10*/  @!P0 NANOSLEEP.SYNCS 0x989680 ;  /* 0x009896800000895d */ /* 0x004fea0003900000 */
[----:B------:R-:W2:Y:S02]  /*2f20*/  @!P0 SYNCS.PHASECHK.TRANS64 P0, [R0+URZ], R2 ;  /* 0x00000002000085a7 */ /* 0x000ea400080010ff */
[----:B--2---:R-:W-:Y:S05]  /*2f30*/  @P0 EXIT ;  /* 0x000000000000094d */ /* 0x004fea0003800000 */
[----:B------:R-:W-:Y:S05]  /*2f40*/  BRA `(.L_x_53) ;  /* 0xfffffffc00ec7947 */ /* 0x000fea000383ffff */
.L_x_23:
[----:B------:R-:W1:Y:S02]  /*2f50*/  S2UR UR4, SR_CgaCtaId ;  /* 0x00000000000479c3 */ /* 0x000e640000008800 */
[----:B-1----:R-:W-:-:S04]  /*2f60*/  UISETP.NE.AND UP0, UPT, UR4, URZ, UPT ;  /* 0x000000ff0400728c */ /* 0x002fc8000bf05270 */
[----:B------:R-:W-:-:S09]  /*2f70*/  UISETP.NE.OR UP0, UPT, UR13, 0x1, UP0 ;  /* 0x000000010d00788c */ /* 0x000fd20008705670 */
[----:B------:R-:W-:Y:S05]  /*2f80*/  BRA.U UP0, `(.L_x_54) ;  /* 0x00000005004c7547 */ /* 0x000fea000b800000 */
[----:B------:R-:W1:Y:S01]  /*2f90*/  S2UR UR5, SR_CgaCtaId ;  /* 0x00000000000579c3 */ /* 0x000e620000008800 */
[----:B------:R-:W-:Y:S01]  /*2fa0*/  UMOV UR4, 0x400 ;  /* 0x0000040000047882 */ /* 0x000fe20000000000 */
[----:B------:R-:W-:Y:S01]  /*2fb0*/  ISETP.GE.U32.AND P2, PT, R0, 0x4, PT ;  /* 0x000000040000780c */ /* 0x000fe20003f46070 */
[----:B------:R-:W-:Y:S01]  /*2fc0*/  IMAD.MOV.U32 R12, RZ, RZ, 0x1 ;  /* 0x00000001ff0c7424 */ /* 0x000fe200078e00ff */
[----:B------:R-:W-:Y:S02]  /*2fd0*/  CS2R R10, SRZ ;  /* 0x00000000000a7805 */ /* 0x000fe4000001ff00 */
[----:B------:R-:W-:Y:S01]  /*2fe0*/  CS2R R8, SRZ ;  /* 0x0000000000087805 */ /* 0x000fe2000001ff00 */
[----:B-1----:R-:W-:-:S03]  /*2ff0*/  ULEA UR6, UR5, UR4, 0x18 ;  /* 0x0000000405067291 */ /* 0x002fc6000f8ec0ff */
[----:B------:R-:W-:-:S09]  /*3000*/  UMOV UR5, URZ ;  /* 0x000000ff00057c82 */ /* 0x000fd20008000000 */
.L_x_58:
[----:B------:R-:W-:Y:S02]  /*3010*/  LEA R2, R8, UR6, 0x3 ;  /* 0x0000000608027c11 */ /* 0x000fe4000f8e18ff */
[----:B------:R-:W-:-:S03]  /*3020*/  SHF.L.U32 R4, R9, 0x1f, RZ ;  /* 0x0000001f09047819 */ /* 0x000fc600000006ff */
[----:B------:R-:W-:Y:S01]  /*3030*/  VIADD R5, R2, 0x130 ;  /* 0x0000013002057836 */ /* 0x000fe20000000000 */
[----:B------:R-:W1:Y:S02]  /*3040*/  SYNCS.PHASECHK.TRANS64.TRYWAIT P0, [R2+URZ+0x120], R4 ;  /* 0x00012004020075a7 */ /* 0x000e6400080011ff */
[----:B-1----:R-:W-:Y:S05]  /*3050*/  @!P0 BRA `(.L_x_55) ;  /* 0x0000004c00cc8947 */ /* 0x002fea0003800000 */
.L_x_142:
[----:B------:R-:W-:Y:S01]  /*3060*/  ULEA UR4, UR5, UR6, 0x3 ;  /* 0x0000000605047291 */ /* 0x000fe2000f8e18ff */
[----:B-1----:R-:W-:Y:S01]  /*3070*/  PRMT R2, RZ, 0x654, R5 ;  /* 0x00000654ff027816 */ /* 0x002fe20000000005 */
[----:B------:R-:W-:Y:S01]  /*3080*/  @!P2 IMAD.MOV.U32 R4, RZ, RZ, 0x10 ;  /* 0x00000010ff04a424 */ /* 0x000fe200078e00ff */
[----:B------:R-:W-:Y:S01]  /*3090*/  SHF.L.U32 R5, R12, 0x1f, RZ ;  /* 0x0000001f0c057819 */ /* 0x000fe200000006ff */
[----:B------:R-:W-:Y:S01]  /*30a0*/  UIADD3 UR7, UPT, UPT, UR4, 0xc0, URZ ;  /* 0x000000c004077890 */ /* 0x000fe2000fffe0ff */
[----:B------:R1:W-:Y:S05]  /*30b0*/  SYNCS.ARRIVE.TRANS64.RED.A1T0 RZ, [R2+URZ], RZ ;  /* 0x000000ff02ff79a7 */ /* 0x0003ea00081004ff */
[----:B------:R-:W-:Y:S01]  /*30c0*/  IMAD.U32 R6, RZ, RZ, UR7 ;  /* 0x00000007ff067e24 */ /* 0x000fe2000f8e00ff */
[----:B------:R-:W2:Y:S04]  /*30d0*/  SYNCS.PHASECHK.TRANS64.TRYWAIT P0, [UR4+0xd0], R5 ;  /* 0x0000d005ff0075a7 */ /* 0x000ea80008001104 */
[----:B------:R-:W-:Y:S01]  /*30e0*/  PRMT R6, R0, 0x654, R6 ;  /* 0x0000065400067816 */ /* 0x000fe20000000006 */
[----:B-12---:R-:W-:Y:S06]  /*30f0*/  @!P0 BRA `(.L_x_56) ;  /* 0x0000004c00b88947 */ /* 0x006fec0003800000 */
.L_x_144:
[----:B------:R-:W-:Y:S01]  /*3100*/  ULEA UR8, UR5, UR6, 0x4 ;  /* 0x0000000605087291 */ /* 0x000fe2000f8e20ff */
[----:B------:R-:W-:Y:S01]  /*3110*/  SEL R3, R6, R3, !P2 ;  /* 0x0000000306037207 */ /* 0x000fe20005000000 */
[----:B------:R-:W-:Y:S01]  /*3120*/  UIADD3 UR9, UPT, UPT, UR4, 0xc0, URZ ;  /* 0x000000c004097890 */ /* 0x000fe2000fffe0ff */
[----:B-1----:R-:W-:Y:S01]  /*3130*/  LEA R2, R11, UR6, 0x3 ;  /* 0x000000060b027c11 */ /* 0x002fe2000f8e18ff */
[----:B------:R-:W-:Y:S01]  /*3140*/  UIADD3 UR8, UPT, UPT, UR8, 0x150, URZ ;  /* 0x0000015008087890 */ /* 0x000fe2000fffe0ff */
[----:B------:R1:W-:Y:S01]  /*3150*/  @!P2 SYNCS.ARRIVE.TRANS64.RED RZ, [R3+URZ], R4 ;  /* 0x0000000403ffa9a7 */ /* 0x0003e200080004ff */
[----:B------:R-:W-:Y:S01]  /*3160*/  UIADD3 UR4, UPT, UPT, UR5, 0x1, URZ ;  /* 0x0000000105047890 */ /* 0x000fe2000fffe0ff */
[----:B------:R-:W-:-:S03]  /*3170*/  VIADD R8, R8, 0x1 ;  /* 0x0000000108087836 */ /* 0x000fc60000000000 */
[----:B------:R-:W-:Y:S02]  /*3180*/  UISETP.NE.AND UP0, UPT, UR4, 0x2, UPT ;  /* 0x000000020400788c */ /* 0x000fe4000bf05270 */
[----:B------:R-:W-:Y:S01]  /*3190*/  ISETP.NE.AND P0, PT, R8, 0x2, PT ;  /* 0x000000020800780c */ /* 0x000fe20003f05270 */
[----:B------:R-:W-:Y:S06]  /*31a0*/  UGETNEXTWORKID.BROADCAST [UR8], [UR9] ;  /* 0x00000000080073ca */ /* 0x000fec0008000100 */
[----:B------:R-:W-:Y:S02]  /*31b0*/  USEL UR7, URZ, 0x1, UP0 ;  /* 0x00000001ff077887 */ /* 0x000fe40008000000 */
[----:B------:R-:W-:-:S04]  /*31c0*/  USEL UR5, UR4, URZ, UP0 ;  /* 0x000000ff04057287 */ /* 0x000fc80008000000 */
[----:B------:R-:W-:Y:S02]  /*31d0*/  LOP3.LUT R12, R12, UR7, RZ, 0x3c, !PT ;  /* 0x000000070c0c7c12 */ /* 0x000fe4000f8e3cff */
[----:B-1----:R-:W-:-:S04]  /*31e0*/  SHF.L.U32 R4, R10, 0x1f, RZ ;  /* 0x0000001f0a047819 */ /* 0x002fc800000006ff */
[----:B------:R-:W1:Y:S02]  /*31f0*/  SYNCS.PHASECHK.TRANS64.TRYWAIT P1, [R2+URZ+0xc0], R4 ;  /* 0x0000c004020075a7 */ /* 0x000e6400080211ff */
[----:B-1----:R-:W-:Y:S05]  /*3200*/  @!P1 BRA `(.L_x_57) ;  /* 0x0000004c008c9947 */ /* 0x002fea0003800000 */
.L_x_145:
[C---:B-1----:R-:W-:Y:S01]  /*3210*/  LEA R4, R11.reuse, UR6, 0x4 ;  /* 0x000000060b047c11 */ /* 0x042fe2000f8e20ff */
[----:B------:R-:W-:Y:S01]  /*3220*/  VIADD R2, R2, 0xd0 ;  /* 0x000000d002027836 */ /* 0x000fe20000000000 */
[----:B------:R-:W-:Y:S01]  /*3230*/  SEL R8, R8, RZ, P0 ;  /* 0x000000ff08087207 */ /* 0x000fe20000000000 */
[----:B------:R-:W-:-:S03]  /*3240*/  VIADD R11, R11, 0x1 ;  /* 0x000000010b0b7836 */ /* 0x000fc60000000000 */
[----:B------:R-:W1:Y:S01]  /*3250*/  LDS.128 R4, [R4+0x150] ;  /* 0x0001500004047984 */ /* 0x000e620000000c00 */
[----:B------:R-:W-:Y:S02]  /*3260*/  PRMT R2, RZ, 0x654, R2 ;  /* 0x00000654ff027816 */ /* 0x000fe40000000002 */
[C---:B------:R-:W-:Y:S01]  /*3270*/  ISETP.NE.AND P1, PT, R11.reuse, 0x2, PT ;  /* 0x000000020b00780c */ /* 0x040fe20003f25270 */
[----:B------:R-:W-:Y:S01]  /*3280*/  @!PT LDS RZ, [RZ] ;  /* 0x00000000fffff984 */ /* 0x000fe20000000800 */
[----:B------:R-:W-:Y:S01]  /*3290*/  @!PT LDS RZ, [RZ] ;  /* 0x00000000fffff984 */ /* 0x000fe20000000800 */
[----:B------:R-:W-:Y:S01]  /*32a0*/  @!PT LDS RZ, [RZ] ;  /* 0x00000000fffff984 */ /* 0x000fe20000000800 */
[----:B------:R-:W-:Y:S01]  /*32b0*/  @!PT LDS RZ, [RZ] ;  /* 0x00000000fffff984 */ /* 0x000fe20000000800 */
[----:B------:R2:W-:Y:S06]  /*32c0*/  MEMBAR.ALL.CTA ;  /* 0x0000000000007992 */ /* 0x0005ec0000008000 */
[----:B--2---:R-:W2:Y:S01]  /*32d0*/  FENCE.VIEW.ASYNC.S ;  /* 0x00000000000073c6 */ /* 0x004ea20000000000 */
[----:B------:R-:W-:Y:S01]  /*32e0*/  SEL R11, R11, RZ, P1 ;  /* 0x000000ff0b0b7207 */ /* 0x000fe20000800000 */
[----:B--2---:R2:W-:Y:S01]  /*32f0*/  SYNCS.ARRIVE.TRANS64.RED.A1T0 RZ, [R2+URZ], RZ ;  /* 0x000000ff02ff79a7 */ /* 0x0045e200081004ff */
[----:B-1----:R-:W-:-:S02]  /*3300*/  LOP3.LUT P3, RZ, R6, 0x1, RZ, 0xc0, !PT ;  /* 0x0000000106ff7812 */ /* 0x002fc4000786c0ff */
[----:B------:R-:W-:-:S04]  /*3310*/  SEL R4, RZ, 0x1, P1 ;  /* 0x00000001ff047807 */ /* 0x000fc80000800000 */
[----:B------:R-:W-:Y:S02]  /*3320*/  LOP3.LUT R10, R10, R4, RZ, 0x3c, !PT ;  /* 0x000000040a0a7212 */ /* 0x000fe400078e3cff */
[----:B--2---:R-:W-:-:S04]  /*3330*/  SEL R2, RZ, 0x1, P0 ;  /* 0x00000001ff027807 */ /* 0x004fc80000000000 */
[----:B------:R-:W-:Y:S01]  /*3340*/  LOP3.LUT R9, R9, R2, RZ, 0x3c, !PT ;  /* 0x0000000209097212 */ /* 0x000fe200078e3cff */
[----:B------:R-:W-:Y:S06]  /*3350*/  @P3 BRA `(.L_x_58) ;  /* 0xfffffffc002c3947 */ /* 0x000fec000383ffff */
[----:B------:R-:W-:Y:S01]  /*3360*/  ULEA UR4, UR5, UR6, 0x3 ;  /* 0x0000000605047291 */ /* 0x000fe2000f8e18ff */
[----:B------:R-:W-:-:S08]  /*3370*/  SHF.L.U32 R2, R12, 0x1f, RZ ;  /* 0x0000001f0c027819 */ /* 0x000fd000000006ff */
[----:B------:R-:W1:Y:S02]  /*3380*/  SYNCS.PHASECHK.TRANS64 P0, [UR4+0xd0], R2 ;  /* 0x0000d002ff0075a7 */ /* 0x000e640008001004 */
[----:B-1----:R-:W-:Y:S05]  /*3390*/  @P0 BRA `(.L_x_59) ;  /* 0x0000000000080947 */ /* 0x002fea0003800000 */
[----:B------:R-:W1:Y:S02]  /*33a0*/  SYNCS.PHASECHK.TRANS64.TRYWAIT P0, [UR4+0xd0], R2 ;  /* 0x0000d002ff0075a7 */ /* 0x000e640008001104 */
[----:B-1----:R-:W-:Y:S05]  /*33b0*/  @!P0 BRA `(.L_x_60) ;  /* 0x0000004c00348947 */ /* 0x002fea0003800000 */
.L_x_59:
[----:B------:R-:W-:-:S04]  /*33c0*/  UIADD3 UR7, UPT, UPT, UR5, 0x1, URZ ;  /* 0x0000000105077890 */ /* 0x000fc8000fffe0ff */
[----:B------:R-:W-:-:S04]  /*33d0*/  UISETP.NE.AND UP0, UPT, UR7, 0x2, UPT ;  /* 0x000000020700788c */ /* 0x000fc8000bf05270 */
[----:B------:R-:W-:Y:S02]  /*33e0*/  USEL UR8, URZ, 0x1, UP0 ;  /* 0x00000001ff087887 */ /* 0x000fe40008000000 */
[----:B------:R-:W-:-:S04]  /*33f0*/  USEL UR7, UR7, URZ, UP0 ;  /* 0x000000ff07077287 */ /* 0x000fc80008000000 */
[----:B------:R-:W-:Y:S01]  /*3400*/  ULEA UR7, UR7, UR6, 0x3 ;  /* 0x0000000607077291 */ /* 0x000fe2000f8e18ff */
[----:B-1----:R-:W-:-:S04]  /*3410*/  LOP3.LUT R2, R12, UR8, RZ, 0x3c, !PT ;  /* 0x000000080c027c12 */ /* 0x002fc8000f8e3cff */
[----:B------:R-:W-:-:S04]  /*3420*/  SHF.L.U32 R0, R2, 0x1f, RZ ;  /* 0x0000001f02007819 */ /* 0x000fc800000006ff */
[----:B------:R-:W1:Y:S02]  /*3430*/  SYNCS.PHASECHK.TRANS64 P0, [UR7+0xd0], R0 ;  /* 0x0000d000ff0075a7 */ /* 0x000e640008001007 */
[----:B-1----:R-:W-:Y:S05]  /*3440*/  @P0 EXIT ;  /* 0x000000000000094d */ /* 0x002fea0003800000 */
[----:B------:R-:W-:Y:S02]  /*3450*/  SHF.L.U32 R2, R2, 0x1f, RZ ;  /* 0x0000001f02027819 */ /* 0x000fe400000006ff */
[----:B------:R-:W-:-:S07]  /*3460*/  MOV R0, UR7 ;  /* 0x0000000700007c02 */ /* 0x000fce0008000f00 */
.L_x_61:
[----:B-1----:R1:W2:Y:S02]  /*3470*/  SYNCS.PHASECHK.TRANS64.TRYWAIT P0, [R0+URZ+0xd0], R2 ;  /* 0x0000d002000075a7 */ /* 0x0022a400080011ff */
[----:B--2---:R-:W-:Y:S05]  /*3480*/  @!P0 NANOSLEEP.SYNCS 0x989680 ;  /* 0x009896800000895d */ /* 0x004fea0003900000 */
[----:B------:R-:W2:Y:S02]  /*3490*/  @!P0 SYNCS.PHASECHK.TRANS64 P0, [R0+URZ+0xd0], R2 ;  /* 0x0000d002000085a7 */ /* 0x000ea400080010ff */
[----:B--2---:R-:W-:Y:S05]  /*34a0*/  @P0 EXIT ;  /* 0x000000000000094d */ /* 0x004fea0003800000 */
[----:B------:R-:W-:Y:S05]  /*34b0*/  BRA `(.L_x_61) ;  /* 0xfffffffc00ec7947 */ /* 0x000fea000383ffff */
.L_x_54:
[----:B------:R-:W-:Y:S05]  /*34c0*/  BRA.U UP4, `(.L_x_62) ;  /* 0x0000001104dc7547 */ /* 0x000fea000b800000 */
[----:B------:R-:W1:Y:S01]  /*34d0*/  S2UR UR7, SR_CgaCtaId ;  /* 0x00000000000779c3 */ /* 0x000e620000008800 */
[----:B------:R-:W-:Y:S01]  /*34e0*/  UMOV UR4, 0x40 ;  /* 0x0000004000047882 */ /* 0x000fe20000000000 */
[----:B------:R-:W-:Y:S01]  /*34f0*/  NOP ;  /* 0x0000000000007918 */ /* 0x000fe20000000000 */
[----:B------:R-:W-:Y:S01]  /*3500*/  UMOV UR6, 0x400 ;  /* 0x0000040000067882 */ /* 0x000fe20000000000 */
[----:B-1----:R-:W-:Y:S02]  /*3510*/  ULEA UR5, UR7, UR4, 0x18 ;  /* 0x0000000407057291 */ /* 0x002fe4000f8ec0ff */
[----:B------:R-:W-:-:S07]  /*3520*/  ULEA UR6, UR7, UR6, 0x18 ;  /* 0x0000000607067291 */ /* 0x000fce000f8ec0ff */
[----:B------:R-:W1:Y:S02]  /*3530*/  LDS.U8 R0, [UR5+0x1c] ;  /* 0x00001c05ff007984 */ /* 0x000e640008000000 */
[----:B-1----:R-:W-:-:S13]  /*3540*/  ISETP.NE.AND P0, PT, R0, RZ, PT ;  /* 0x000000ff0000720c */ /* 0x002fda0003f05270 */
[----:B------:R-:W-:Y:S05]  /*3550*/  @P0 BRA `(.L_x_63) ;  /* 0x0000000400080947 */ /* 0x000fea0003800000 */
[----:B------:R-:W-:Y:S02]  /*3560*/  UISETP.NE.U32.AND UP1, UPT, UR48, 0x1, UPT ;  /* 0x000000013000788c */ /* 0x000fe4000bf25070 */
[----:B------:R-:W-:-:S07]  /*3570*/  UIADD3 UR7, UPT, UPT, UR5, 0x8, URZ ;  /* 0x0000000805077890 */ /* 0x000fce000fffe0ff */
[----:B------:R-:W-:Y:S05]  /*3580*/  BRA.U !UP1, `(.L_x_64) ;  /* 0x00000001099c7547 */ /* 0x000fea000b800000 */
[----:B------:R-:W-:Y:S01]  /*3590*/  ELECT P0, URZ, PT ;  /* 0x0000000000ff782f */ /* 0x000fe20003800000 */
[----:B------:R-:W-:-:S12]  /*35a0*/  BSSY B0, `(.L_x_64) ;  /* 0x0000025000007945 */ /* 0x000fd80003800000 */
[----:B------:R-:W-:Y:S05]  /*35b0*/  @!P0 BRA `(.L_x_65) ;  /* 0x00000000008c8947 */ /* 0x000fea0003800000 */
[----:B------:R-:W-:-:S05]  /*35c0*/  UMOV UR4, 0x10 ;  /* 0x0000001000047882 */ /* 0x000fca0000000000 */
[----:B------:R-:W-:Y:S04]  /*35d0*/  DEPBAR.LE SB1, 0x36 ;  /* 0x00009d800000791a */ /* 0x000fe80000000000 */
[----:B------:R-:W1:Y:S02]  /*35e0*/  UTCATOMSWS.2CTA.FIND_AND_SET.ALIGN UP0, UR4, UR4 ;  /* 0x00000004000475e3 */ /* 0x000e640008200800 */
[----:B-1----:R-:W-:Y:S01]  /*35f0*/  MOV R10, UR4 ;  /* 0x00000004000a7c02 */ /* 0x002fe20008000f00 */
[----:B------:R-:W-:Y:S06]  /*3600*/  BRA.U UP0, `(.L_x_66) ;  /* 0x0000000100187547 */ /* 0x000fec000b800000 */
.L_x_67:
[----:B------:R-:W-:Y:S05]  /*3610*/  NANOSLEEP 0x64 ;  /* 0x000000640000795d */ /* 0x000fea0003800000 */
[----:B------:R-:W-:-:S05]  /*3620*/  UMOV UR4, 0x10 ;  /* 0x0000001000047882 */ /* 0x000fca0000000000 */
[----:B------:R-:W-:Y:S04]  /*3630*/  DEPBAR.LE SB1, 0x36 ;  /* 0x00009d800000791a */ /* 0x000fe80000000000 */
[----:B------:R-:W1:Y:S02]  /*3640*/  UTCATOMSWS.2CTA.FIND_AND_SET.ALIGN UP0, UR4, UR4 ;  /* 0x00000004000475e3 */ /* 0x000e640008200800 */
[----:B-1----:R-:W-:Y:S01]  /*3650*/  MOV R10, UR4 ;  /* 0x00000004000a7c02 */ /* 0x002fe20008000f00 */
[----:B------:R-:W-:Y:S05]  /*3660*/  BRA.U !UP0, `(.L_x_67) ;  /* 0xfffffffd08e87547 */ /* 0x000fea000b83ffff */
.L_x_66:
[----:B------:R-:W1:Y:S01]  /*3670*/  LDS R6, [UR5+0x10] ;  /* 0x00001005ff067984 */ /* 0x000e620008000800 */
[----:B------:R-:W-:Y:S01]  /*3680*/  IMAD.U32 R0, RZ, RZ, UR6 ;  /* 0x00000006ff007e24 */ /* 0x000fe2000f8e00ff */
[----:B------:R-:W-:-:S03]  /*3690*/  MOV R4, UR47 ;  /* 0x0000002f00047c02 */ /* 0x000fc60008000f00 */
[----:B------:R-:W-:Y:S01]  /*36a0*/  VIADD R0, R0, 0x170 ;  /* 0x0000017000007836 */ /* 0x000fe20000000000 */
[----:B-1----:R-:W-:-:S04]  /*36b0*/  SHF.L.U32 R6, R6, 0x1f, RZ ;  /* 0x0000001f06067819 */ /* 0x002fc800000006ff */
[----:B------:R-:W1:Y:S02]  /*36c0*/  SYNCS.PHASECHK.TRANS64.TRYWAIT P0, [UR5+0x8], R6 ;  /* 0x00000806ff0075a7 */ /* 0x000e640008001105 */
[----:B-1----:R-:W-:Y:S05]  /*36d0*/  @P0 BRA `(.L_x_68) ;  /* 0x0000000000080947 */ /* 0x002fea0003800000 */
[----:B------:R-:W1:Y:S02]  /*36e0*/  SYNCS.PHASECHK.TRANS64.TRYWAIT P0, [UR5+0x8], R6 ;  /* 0x00000806ff0075a7 */ /* 0x000e640008001105 */
[----:B-1----:R-:W-:Y:S05]  /*36f0*/  @!P0 BRA `(.L_x_69) ;  /* 0x00000048007c8947 */ /* 0x002fea0003800000 */
.L_x_68:
[----:B------:R-:W-:Y:S01]  /*3700*/  PRMT R4, R4, 0x654, R0 ;  /* 0x0000065404047816 */ /* 0x000fe20000000000 */
[----:B------:R-:W-:Y:S01]  /*3710*/  HFMA2 R0, -RZ, RZ, 0, 5.9604644775390625e-08 ;  /* 0x00000001ff007431 */ /* 0x000fe200000001ff */
[----:B------:R-:W-:Y:S01]  /*3720*/  UPRMT UR4, UR47, 0x654, UR7 ;  /* 0x000006542f047896 */ /* 0x000fe20008000007 */
[----:B------:R-:W-:Y:S02]  /*3730*/  IMAD.MOV.U32 R8, RZ, RZ, 0xffff ;  /* 0x0000ffffff087424 */ /* 0x000fe400078e00ff */
[----:B-1----:R-:W-:Y:S02]  /*3740*/  IMAD.MOV.U32 R6, RZ, RZ, 0x4 ;  /* 0x00000004ff067424 */ /* 0x002fe400078e00ff */
[----:B------:R-:W-:Y:S01]  /*3750*/  IMAD.SHL.U32 R9, R10, 0x20, RZ ;  /* 0x000000200a097824 */ /* 0x000fe200078e00ff */
[----:B------:R-:W-:Y:S02]  /*3760*/  MOV R5, UR4 ;  /* 0x0000000400057c02 */ /* 0x000fe40008000f00 */
[-C--:B------:R-:W-:Y:S01]  /*3770*/  SHF.L.U32 R8, R8, R10.reuse, RZ ;  /* 0x0000000a08087219 */ /* 0x080fe200000006ff */
[----:B------:R1:W-:Y:S01]  /*3780*/  SYNCS.ARRIVE.TRANS64.RED RZ, [UR4], R6 ;  /* 0x00000006ffff79a7 */ /* 0x0003e20008000404 */
[----:B------:R-:W-:Y:S01]  /*3790*/  SHF.L.U32 R7, R0, R10, RZ ;  /* 0x0000000a00077219 */ /* 0x000fe200000006ff */
[----:B------:R1:W-:Y:S04]  /*37a0*/  STS [UR6+0x170], R9 ;  /* 0x00017009ff007988 */ /* 0x0003e80008000806 */
[----:B------:R1:W-:Y:S04]  /*37b0*/  STAS [R4.64], R10 ;  /* 0x0000000a04007dbd */ /* 0x0003e8000c0008ff */
[----:B------:R1:W-:Y:S04]  /*37c0*/  ATOMS.OR RZ, [UR5+0x14], R8 ;  /* 0x00001408ffff798c */ /* 0x0003e8000b000005 */
[----:B------:R1:W-:Y:S04]  /*37d0*/  ATOMS.OR RZ, [UR5+0x18], R7 ;  /* 0x00001807ffff798c */ /* 0x0003e8000b000005 */
[----:B------:R1:W-:Y:S02]  /*37e0*/  ATOMS.XOR RZ, [UR5+0x10], R0 ;  /* 0x00001000ffff798c */ /* 0x0003e4000b800005 */
.L_x_65:
[----:B------:R-:W-:Y:S05]  /*37f0*/  BSYNC B0 ;  /* 0x0000000000007941 */ /* 0x000fea0003800000 */
.L_x_64:
[----:B------:R-:W-:Y:S05]  /*3800*/  BRA.U UP1, `(.L_x_70) ;  /* 0x00000001016c7547 */ /* 0x000fea000b800000 */
[----:B------:R-:W-:-:S03]  /*3810*/  UMOV UR4, 0xffffffff ;  /* 0xffffffff00047882 */ /* 0x000fc60000000000 */
[----:B------:R-:W-:Y:S05]  /*3820*/  BRA.DIV UR4, `(.L_x_71) ;  /* 0x0000004a04487947 */ /* 0x000fea000b800000 */
[----:B------:R-:W-:-:S13]  /*3830*/  ELECT P0, URZ, PT ;  /* 0x0000000000ff782f */ /* 0x000fda0003800000 */
.L_x_149:
[----:B------:R-:W-:Y:S05]  /*3840*/  @!P0 BRA `(.L_x_70) ;  /* 0x00000000005c8947 */ /* 0x000fea0003800000 */
[----:B-1----:R-:W1:Y:S02]  /*3850*/  LDS R4, [UR5+0x10] ;  /* 0x00001005ff047984 */ /* 0x002e640008000800 */
[----:B-1----:R-:W-:-:S04]  /*3860*/  SHF.L.U32 R4, R4, 0x1f, RZ ;  /* 0x0000001f04047819 */ /* 0x002fc800000006ff */
[----:B------:R-:W1:Y:S02]  /*3870*/  SYNCS.PHASECHK.TRANS64.TRYWAIT P0, [UR5+0x8], R4 ;  /* 0x00000804ff0075a7 */ /* 0x000e640008001105 */
[----:B-1----:R-:W-:Y:S05]  /*3880*/  @P0 BRA `(.L_x_72) ;  /* 0x0000000000080947 */ /* 0x002fea0003800000 */
[----:B------:R-:W1:Y:S02]  /*3890*/  SYNCS.PHASECHK.TRANS64.TRYWAIT P0, [UR5+0x8], R4 ;  /* 0x00000804ff0075a7 */ /* 0x000e640008001105 */
[----:B-1----:R-:W-:Y:S05]  /*38a0*/  @!P0 BRA `(.L_x_73) ;  /* 0x00000048004c8947 */ /* 0x002fea0003800000 */
.L_x_72:
[----:B------:R-:W2:Y:S01]  /*38b0*/  LDS R6, [UR6+0x170] ;  /* 0x00017006ff067984 */ /* 0x000ea20008000800 */
[----:B-1----:R-:W-:Y:S02]  /*38c0*/  HFMA2 R0, -RZ, RZ, 0, 5.9604644775390625e-08 ;  /* 0x00000001ff007431 */ /* 0x002fe400000001ff */
[----:B------:R-:W-:Y:S01]  /*38d0*/  IMAD.MOV.U32 R4, RZ, RZ, 0xffff ;  /* 0x0000ffffff047424 */ /* 0x000fe200078e00ff */
[----:B------:R-:W-:Y:S01]  /*38e0*/  UPRMT UR4, UR47, 0x654, UR7 ;  /* 0x000006542f047896 */ /* 0x000fe20008000007 */
[----:B--2---:R-:W-:-:S03]  /*38f0*/  IMAD.SHL.U32 R5, R6, 0x20, RZ ;  /* 0x0000002006057824 */ /* 0x004fc600078e00ff */
[-C--:B------:R-:W-:Y:S02]  /*3900*/  SHF.L.U32 R4, R4, R6.reuse, RZ ;  /* 0x0000000604047219 */ /* 0x080fe400000006ff */
[----:B------:R-:W-:Y:S01]  /*3910*/  SHF.L.U32 R6, R0, R6, RZ ;  /* 0x0000000600067219 */ /* 0x000fe200000006ff */
[----:B------:R2:W-:Y:S04]  /*3920*/  STS [UR6+0x170], R5 ;  /* 0x00017005ff007988 */ /* 0x0005e80008000806 */
[----:B------:R2:W-:Y:S04]  /*3930*/  ATOMS.OR RZ, [UR5+0x14], R4 ;  /* 0x00001404ffff798c */ /* 0x0005e8000b000005 */
[----:B------:R2:W-:Y:S01]  /*3940*/  ATOMS.OR RZ, [UR5+0x18], R6 ;  /* 0x00001806ffff798c */ /* 0x0005e2000b000005 */
[----:B------:R-:W-:Y:S03]  /*3950*/  SYNCS.ARRIVE.TRANS64.RED.A1T0 RZ, [UR4], RZ ;  /* 0x000000ffffff79a7 */ /* 0x000fe60008100404 */
[----:B------:R2:W-:Y:S01]  /*3960*/  ATOMS.XOR RZ, [UR5+0x10], R0 ;  /* 0x00001000ffff798c */ /* 0x0005e2000b800005 */
[----:B------:R-:W-:Y:S05]  /*3970*/  BRA `(.L_x_70) ;  /* 0x0000000000107947 */ /* 0x000fea0003800000 */
.L_x_63:
[----:B------:R-:W-:Y:S02]  /*3980*/  MOV R0, 0xffffffff ;  /* 0xffffffff00007802 */ /* 0x000fe40000000f00 */
[----:B------:R-:W-:-:S03]  /*3990*/  MOV R4, 0x39c0 ;  /* 0x000039c000047802 */ /* 0x000fc60000000f00 */
[----:B------:R1:W-:Y:S04]  /*39a0*/  STS [UR6+0x170], R0 ;  /* 0x00017000ff007988 */ /* 0x0003e80008000806 */
[----:B-1---5:R-:W-:Y:S05]  /*39b0*/  CALL.REL.NOINC `($__internal_1_$__cuda_sm10x_tcgen05_guardrail_trap_phase_invalid_during_alloc) ;  /* 0x0000004c00547944 */ /* 0x022fea0003c00000 */
.L_x_70:
[----:B------:R-:W-:Y:S05]  /*39c0*/  WARPSYNC.ALL ;  /* 0x0000000000007948 */ /* 0x000fea0003800000 */
[----:B------:R-:W3:Y:S01]  /*39d0*/  S2UR UR4, SR_CgaCtaId ;  /* 0x00000000000479c3 */ /* 0x000ee20000008800 */
[----:B------:R-:W-:Y:S01]  /*39e0*/  UMOV UR26, 0x400 ;  /* 0x00000400001a7882 */ /* 0x000fe20000000000 */
[----:B------:R-:W-:-:S06]  /*39f0*/  NOP ;  /* 0x0000000000007918 */ /* 0x000fcc0000000000 */
[----:B------:R-:W-:Y:S06]  /*3a00*/  BAR.ARV 0x6, 0xa0 ;  /* 0x0182800000007b1d */ /* 0x000fec0000002000 */
[----:B------:R-:W4:Y:S01]  /*3a10*/  LDCU UR6, c[0x0][0x38c] ;  /* 0x00007180ff0677ac */ /* 0x000f220008000800 */
[----:B------:R-:W-:Y:S01]  /*3a20*/  LOP3.LUT R3, R3, 0xffff, RZ, 0xc0, !PT ;  /* 0x0000ffff03037812 */ /* 0x000fe200078ec0ff */
[----:B-1----:R-:W-:Y:S01]  /*3a30*/  IMAD.MOV.U32 R9, RZ, RZ, 0x1 ;  /* 0x00000001ff097424 */ /* 0x002fe200078e00ff */
[----:B------:R-:W-:Y:S01]  /*3a40*/  LOP3.LUT R2, R2, 0xffff, RZ, 0xc0, !PT ;  /* 0x0000ffff02027812 */ /* 0x000fe200078ec0ff */
[----:B------:R-:W-:Y:S01]  /*3a50*/  IMAD.MOV.U32 R8, RZ, RZ, RZ ;  /* 0x000000ffff087224 */ /* 0x000fe200078e00ff */
[----:B------:R-:W-:Y:S01]  /*3a60*/  R2UR UR28, R3 ;  /* 0x00000000031c72ca */ /* 0x000fe200000e0000 */
[----:B------:R-:W-:Y:S01]  /*3a70*/  UMOV UR32, URZ ;  /* 0x000000ff00207c82 */ /* 0x000fe20008000000 */
[----:B------:R-:W-:-:S02]  /*3a80*/  R2UR UR42, R2 ;  /* 0x00000000022a72ca */ /* 0x000fc400000e0000 */
[----:B------:R-:W-:Y:S01]  /*3a90*/  CS2R R2, SRZ ;  /* 0x0000000000027805 */ /* 0x000fe2000001ff00 */
[----:B------:R-:W-:Y:S01]  /*3aa0*/  UMOV UR23, URZ ;  /* 0x000000ff00177c82 */ /* 0x000fe20008000000 */
[----:B---3--:R-:W-:Y:S01]  /*3ab0*/  ULEA UR26, UR4, UR26, 0x18 ;  /* 0x0000001a041a7291 */ /* 0x008fe2000f8ec0ff */
[----:B------:R-:W-:Y:S01]  /*3ac0*/  UMOV UR22, URZ ;  /* 0x000000ff00167c82 */ /* 0x000fe20008000000 */
[----:B------:R-:W-:Y:S02]  /*3ad0*/  UISETP.NE.AND UP3, UPT, UR48, URZ, UPT ;  /* 0x000000ff3000728c */ /* 0x000fe4000bf65270 */
[----:B------:R-:W-:Y:S02]  /*3ae0*/  UIADD3 UR5, UPT, UPT, UR26, 0x4400, URZ ;  /* 0x000044001a057890 */ /* 0x000fe4000fffe0ff */
[----:B------:R-:W-:-:S03]  /*3af0*/  UIADD3 UR4, UPT, UPT, UR26, 0x2c400, URZ ;  /* 0x0002c4001a047890 */ /* 0x000fc6000fffe0ff */
[----:B--2---:R-:W1:Y:S01]  /*3b00*/  LDS R0, [UR26+0x170] ;  /* 0x0001701aff007984 */ /* 0x004e620008000800 */
[----:B----4-:R-:W-:Y:S02]  /*3b10*/  UIADD3 UR6, UPT, UPT, UR6, 0x7f, URZ ;  /* 0x0000007f06067890 */ /* 0x010fe4000fffe0ff */
[----:B------:R-:W-:Y:S02]  /*3b20*/  USHF.R.U32.HI UR5, URZ, 0x4, UR5 ;  /* 0x00000004ff057899 */ /* 0x000fe40008011605 */
[----:B------:R-:W-:Y:S02]  /*3b30*/  USHF.R.S32.HI UR33, URZ, 0x1f, UR6 ;  /* 0x0000001fff217899 */ /* 0x000fe40008011406 */
[----:B------:R-:W-:Y:S02]  /*3b40*/  USHF.R.U32.HI UR4, URZ, 0x4, UR4 ;  /* 0x00000004ff047899 */ /* 0x000fe40008011604 */
[----:B------:R-:W-:Y:S02]  /*3b50*/  ULEA.HI UR33, UR33, UR6, URZ, 0x7 ;  /* 0x0000000621217291 */ /* 0x000fe4000f8f38ff */
[----:B------:R-:W-:-:S02]  /*3b60*/  ULOP3.LUT UR5, UR5, 0x3fff, URZ, 0xc0, !UPT ;  /* 0x00003fff05057892 */ /* 0x000fc4000f8ec0ff */
[----:B------:R-:W-:Y:S02]  /*3b70*/  USHF.R.S32.HI UR33, URZ, 0x7, UR33 ;  /* 0x00000007ff217899 */ /* 0x000fe40008011421 */
[----:B------:R-:W-:Y:S02]  /*3b80*/  ULOP3.LUT UR30, UR4, 0x3fff, URZ, 0xc0, !UPT ;  /* 0x00003fff041e7892 */ /* 0x000fe4000f8ec0ff */
[----:B------:R-:W-:Y:S01]  /*3b90*/  UISETP.LT.AND UP0, UPT, UR33, 0x1, UPT ;  /* 0x000000012100788c */ /* 0x000fe2000bf01270 */
[----:B------:R-:W-:Y:S01]  /*3ba0*/  UMOV UR40, 0x0 ;  /* 0x0000000000287882 */ /* 0x000fe20000000000 */
[----:B------:R-:W-:Y:S01]  /*3bb0*/  UMOV UR41, 0x10100490 ;  /* 0x1010049000297882 */ /* 0x000fe20000000000 */
[----:B------:R-:W-:Y:S02]  /*3bc0*/  ULOP3.LUT UR29, UR5, 0x10000, URZ, 0xfc, !UPT ;  /* 0x00010000051d7892 */ /* 0x000fe4000f8efcff */
[----:B------:R-:W-:Y:S02]  /*3bd0*/  ULOP3.LUT UR30, UR30, 0x10000, URZ, 0xfc, !UPT ;  /* 0x000100001e1e7892 */ /* 0x000fe4000f8efcff */
[----:B------:R-:W-:Y:S01]  /*3be0*/  USEL UR43, UR33, 0x1, !UP0 ;  /* 0x00000001212b7887 */ /* 0x000fe2000c000000 */
[----:B------:R-:W-:Y:S01]  /*3bf0*/  UMOV UR38, 0x0 ;  /* 0x0000000000267882 */ /* 0x000fe20000000000 */
[----:B------:R-:W-:Y:S01]  /*3c00*/  UMOV UR39, 0x10100490 ;  /* 0x1010049000277882 */ /* 0x000fe20000000000 */
[----:B------:R-:W-:Y:S01]  /*3c10*/  UMOV UR36, 0x0 ;  /* 0x0000000000247882 */ /* 0x000fe20000000000 */
[----:B------:R-:W-:Y:S01]  /*3c20*/  UMOV UR37, 0x10100490 ;  /* 0x1010049000257882 */ /* 0x000fe20000000000 */
[----:B------:R-:W-:Y:S01]  /*3c30*/  UMOV UR34, 0x0 ;  /* 0x0000000000227882 */ /* 0x000fe20000000000 */
[----:B------:R-:W-:Y:S01]  /*3c40*/  UMOV UR35, 0x10100490 ;  /* 0x1010049000237882 */ /* 0x000fe20000000000 */
[----:B-1----:R-:W-:-:S15]  /*3c50*/  R2UR UR44, R0 ;  /* 0x00000000002c72ca */ /* 0x002fde00000e0000 */
.L_x_81:
[C---:B------:R-:W-:Y:S02]  /*3c60*/  LEA R0, R8.reuse, UR26, 0x3 ;  /* 0x0000001a08007c11 */ /* 0x040fe4000f8e18ff */
[----:B------:R-:W-:Y:S02]  /*3c70*/  SHF.L.U32 R4, R3, 0x1f, RZ ;  /* 0x0000001f03047819 */ /* 0x000fe400000006ff */
[----:B------:R-:W-:Y:S02]  /*3c80*/  LEA R5, R8, UR26, 0x4 ;  /* 0x0000001a08057c11 */ /* 0x000fe4000f8e20ff */
[----:B------:R-:W1:Y:S02]  /*3c90*/  SYNCS.PHASECHK.TRANS64.TRYWAIT P0, [R0+URZ+0xc0], R4 ;  /* 0x0000c004000075a7 */ /* 0x000e6400080011ff */
[----:B-1-3--:R-:W-:Y:S05]  /*3ca0*/  @!P0 BRA `(.L_x_74) ;  /* 0x0000004400648947 */ /* 0x00afea0003800000 */
.L_x_150:
[----:B-1----:R-:W1:Y:S01]  /*3cb0*/  LDS.128 R4, [R5+0x150] ;  /* 0x0001500005047984 */ /* 0x002e620000000c00 */
[----:B------:R-:W-:Y:S02]  /*3cc0*/  VIADD R0, R0, 0xd0 ;  /* 0x000000d000007836 */ /* 0x000fe40000000000 */
[----:B------:R-:W-:Y:S01]  /*3cd0*/  VIADD R8, R8, 0x1 ;  /* 0x0000000108087836 */ /* 0x000fe20000000000 */
[----:B------:R-:W-:Y:S01]  /*3ce0*/  @!PT LDS RZ, [RZ] ;  /* 0x00000000fffff984 */ /* 0x000fe20000000800 */
[----:B------:R-:W-:Y:S01]  /*3cf0*/  @!PT LDS RZ, [RZ] ;  /* 0x00000000fffff984 */ /* 0x000fe20000000800 */
[----:B------:R-:W-:Y:S01]  /*3d00*/  @!PT LDS RZ, [RZ] ;  /* 0x00000000fffff984 */ /* 0x000fe20000000800 */
[----:B------:R-:W-:Y:S01]  /*3d10*/  @!PT LDS RZ, [RZ] ;  /* 0x00000000fffff984 */ /* 0x000fe20000000800 */
[----:B------:R2:W-:Y:S06]  /*3d20*/  MEMBAR.ALL.CTA ;  /* 0x0000000000007992 */ /* 0x0005ec0000008000 */
[----:B--2---:R-:W2:Y:S01]  /*3d30*/  FENCE.VIEW.ASYNC.S ;  /* 0x00000000000073c6 */ /* 0x004ea20000000000 */
[----:B------:R-:W-:-:S04]  /*3d40*/  PRMT R0, RZ, 0x654, R0 ;  /* 0x00000654ff007816 */ /* 0x000fc80000000000 */
[----:B--2---:R2:W-:Y:S01]  /*3d50*/  SYNCS.ARRIVE.TRANS64.RED.A1T0 RZ, [R0+URZ], RZ ;  /* 0x000000ff00ff79a7 */ /* 0x0045e200081004ff */
[----:B-1----:R-:W-:Y:S01]  /*3d60*/  LOP3.LUT P1, RZ, R6, 0x1, RZ, 0xc0, !PT ;  /* 0x0000000106ff7812 */ /* 0x002fe2000782c0ff */
[----:B--2---:R-:W-:-:S12]  /*3d70*/  BRA.U UP3, `(.L_x_75) ;  /* 0x0000000503087547 */ /* 0x004fd8000b800000 */
[----:B------:R-:W1:Y:S01]  /*3d80*/  LDCU UR4, c[0x0][0x38c] ;  /* 0x00007180ff0477ac */ /* 0x000e620008000800 */
[----:B------:R-:W-:Y:S02]  /*3d90*/  PLOP3.LUT P2, PT, PT, PT, PT, 0x80, 0x8 ;  /* 0x000000000008781c */ /* 0x000fe40003f4f070 */
[----:B------:R-:W-:Y:S01]  /*3da0*/  SHF.L.U32 R4, R9, 0x1f, RZ ;  /* 0x0000001f09047819 */ /* 0x000fe200000006ff */
[----:B------:R-:W-:Y:S02]  /*3db0*/  ULEA UR31, UR32, UR26, 0x3 ;  /* 0x0000001a201f7291 */ /* 0x000fe4000f8e18ff */
[----:B------:R-:W-:Y:S02]  /*3dc0*/  ULEA UR11, UR32, UR44, 0x6 ;  /* 0x0000002c200b7291 */ /* 0x000fe4000f8e30ff */
[----:B-1----:R-:W-:-:S06]  /*3dd0*/  UISETP.GE.AND UP0, UPT, UR4, 0x1, UPT ;  /* 0x000000010400788c */ /* 0x002fcc000bf06270 */
[----:B------:R-:W-:-:S05]  /*3de0*/  PLOP3.LUT P0, PT, PT, PT, UP0, 0x80, 0x8 ;  /* 0x000000000008781c */ /* 0x000fca0003f0f008 */
[----:B------:R-:W-:-:S08]  /*3df0*/  @UP0 ULEA UR4, UR23, UR26, 0x3 ;  /* 0x0000001a17040291 */ /* 0x000fd0000f8e18ff */
[----:B------:R-:W-:-:S04]  /*3e00*/  @P0 SHF.L.U32 R0, R2, 0x1f, RZ ;  /* 0x0000001f02000819 */ /* 0x000fc800000006ff */
[----:B------:R1:W2:Y:S01]  /*3e10*/  @P0 SYNCS.PHASECHK.TRANS64.TRYWAIT P2, [UR4], R0 ;  /* 0x00000000ff0005a7 */ /* 0x0002a20008041104 */
[----:B------:R-:W3:Y:S02]  /*3e20*/  SYNCS.PHASECHK.TRANS64.TRYWAIT P0, [UR31+0x100], R4 ;  /* 0x00010004ff0075a7 */ /* 0x000ee4000800111f */
[----:B-123--:R-:W-:Y:S05]  /*3e30*/  @!P0 BRA `(.L_x_76) ;  /* 0x0000004400148947 */ /* 0x00efea0003800000 */
.L_x_152:
[----:B------:R-:W-:Y:S01]  /*3e40*/  UMOV UR27, UR22 ;  /* 0x00000016001b7c82 */ /* 0x000fe20008000000 */
[----:B------:R-:W-:Y:S05]  /*3e50*/  BRA.U !UP0, `(.L_x_77) ;  /* 0x0000000108c07547 */ /* 0x000fea000b800000 */
[----:B------:R-:W-:Y:S02]  /*3e60*/  UIADD3 UR27, UPT, UPT, UR43, UR22, URZ ;  /* 0x000000162b1b7290 */ /* 0x000fe4000fffe0ff */
[----:B------:R-:W-:Y:S01]  /*3e70*/  UPLOP3.LUT UP2, UPT, UPT, UPT, UPT, 0x40, 0x4 ;  /* 0x000000000004789c */ /* 0x000fe20003f4e870 */
[----:B------:R-:W-:Y:S01]  /*3e80*/  UMOV UR24, UR33 ;  /* 0x0000002100187c82 */ /* 0x000fe20008000000 */
[----:B------:R-:W-:-:S09]  /*3e90*/  UMOV UR10, UR23 ;  /* 0x00000017000a7c82 */ /* 0x000fd20008000000 */
.L_x_80:
[----:B--2---:R-:W-:Y:S01]  /*3ea0*/  ULEA UR5, UR10, UR26, 0x3 ;  /* 0x0000001a0a057291 */ /* 0x004fe2000f8e18ff */
[----:B---3--:R-:W-:Y:S11]  /*3eb0*/  @P2 BRA `(.L_x_78) ;  /* 0x00000000000c2947 */ /* 0x008ff60003800000 */
[----:B-1----:R-:W-:Y:S04]  /*3ec0*/  SHF.L.U32 R4, R2, 0x1f, RZ ;  /* 0x0000001f02047819 */ /* 0x002fe800000006ff */
[----:B------:R-:W1:Y:S02]  /*3ed0*/  SYNCS.PHASECHK.TRANS64.TRYWAIT P0, [UR5], R4 ;  /* 0x00000004ff0075a7 */ /* 0x000e640008001105 */
[----:B-1----:R-:W-:Y:S05]  /*3ee0*/  @!P0 BRA `(.L_x_79) ;  /* 0x0000004400008947 */ /* 0x002fea0003800000 */
.L_x_78:
[----:B------:R-:W-:Y:S01]  /*3ef0*/  UISETP.NE.AND UP0, UPT, UR24, 0x1, UPT ;  /* 0x000000011800788c */ /* 0x000fe2000bf05270 */
[----:B------:R-:W-:Y:S01]  /*3f00*/  PLOP3.LUT P2, PT, PT, PT, PT, 0x80, 0x8 ;  /* 0x000000000008781c */ /* 0x000fe20003f4f070 */
[----:B------:R-:W-:Y:S02]  /*3f10*/  UIADD3 UR4, UPT, UPT, UR10, 0x1, URZ ;  /* 0x000000010a047890 */ /* 0x000fe4000fffe0ff */
[----:B------:R-:W-:Y:S02]  /*3f20*/  UIADD3 UR25, UPT, UPT, UR5, 0x50, URZ ;  /* 0x0000005005197890 */ /* 0x000fe4000fffe0ff */
[----:B------:R-:W-:Y:S01]  /*3f30*/  UISETP.NE.AND UP1, UPT, UR4, 0xa, UPT ;  /* 0x0000000a0400788c */ /* 0x000fe2000bf25270 */
[----:B------:R-:W-:Y:S01]  /*3f40*/  PLOP3.LUT P0, PT, PT, PT, UP0, 0x80, 0x8 ;  /* 0x000000000008781c */ /* 0x000fe20003f0f008 */
[----:B------:R-:W-:Y:S02]  /*3f50*/  UIADD3 UR22, UPT, UPT, UR22, 0x1, URZ ;  /* 0x0000000116167890 */ /* 0x000fe4000fffe0ff */
[----:B------:R-:W-:Y:S02]  /*3f60*/  USEL UR6, URZ, 0x1, UP1 ;  /* 0x00000001ff067887 */ /* 0x000fe40008800000 */
[----:B------:R-:W-:Y:S02]  /*3f70*/  USEL UR23, UR4, URZ, UP1 ;  /* 0x000000ff04177287 */ /* 0x000fe40008800000 */
[----:B------:R-:W-:Y:S02]  /*3f80*/  UIADD3 UR24, UPT, UPT, UR24, -0x1, URZ ;  /* 0xffffffff18187890 */ /* 0x000fe4000fffe0ff */
[----:B------:R-:W-:Y:S01]  /*3f90*/  @UP0 ULEA UR4, UR23, UR26, 0x3 ;  /* 0x0000001a17040291 */ /* 0x000fe2000f8e18ff */
[----:B------:R-:W-:Y:S01]  /*3fa0*/  LOP3.LUT R2, R2, UR6, RZ, 0x3c, !PT ;  /* 0x0000000602027c12 */ /* 0x000fe2000f8e3cff */
[----:B------:R-:W-:Y:S02]  /*3fb0*/  ULEA UR6, UR10, UR30, 0x8 ;  /* 0x0000001e0a067291 */ /* 0x000fe4000f8e40ff */
[----:B------:R-:W-:Y:S01]  /*3fc0*/  UISETP.NE.AND UP0, UPT, UR22, UR27, UPT ;  /* 0x0000001b1600728c */ /* 0x000fe2000bf05270 */
[----:B-1----:R-:W-:Y:S01]  /*3fd0*/  @P0 SHF.L.U32 R0, R2, 0x1f, RZ ;  /* 0x0000001f02000819 */ /* 0x002fe200000006ff */
[----:B------:R-:W-:Y:S02]  /*3fe0*/  UIADD3 UR20, UPT, UPT, UR6, 0x2, URZ ;  /* 0x0000000206147890 */ /* 0x000fe4000fffe0ff */
[----:B------:R-:W-:Y:S01]  /*3ff0*/  UIADD3 UR16, UPT, UPT, UR6, 0x4, URZ ;  /* 0x0000000406107890 */ /* 0x000fe2000fffe0ff */
[----:B------:R2:W3:Y:S01]  /*4000*/  @P0 SYNCS.PHASECHK.TRANS64.TRYWAIT P2, [UR4], R0 ;  /* 0x00000000ff0005a7 */ /* 0x0004e20008041104 */
[----:B------:R-:W-:Y:S02]  /*4010*/  ULEA UR4, UR10, UR29, 0xa ;  /* 0x0000001d0a047291 */ /* 0x000fe4000f8e50ff */
[----:B------:R-:W-:Y:S02]  /*4020*/  UIADD3 UR12, UPT, UPT, UR6, 0x6, URZ ;  /* 0x00000006060c7890 */ /* 0x000fe4000fffe0ff */
[----:B------:R-:W-:Y:S02]  /*4030*/  UIADD3 UR18, UPT, UPT, UR4, 0x2, URZ ;  /* 0x0000000204127890 */ /* 0x000fe4000fffe0ff */
[----:B------:R-:W-:Y:S02]  /*4040*/  UIADD3 UR14, UPT, UPT, UR4, 0x4, URZ ;  /* 0x00000004040e7890 */ /* 0x000fe4000fffe0ff */
[----:B------:R-:W-:Y:S01]  /*4050*/  UIADD3 UR8, UPT, UPT, UR4, 0x6, URZ ;  /* 0x0000000604087890 */ /* 0x000fe2000fffe0ff */
[----:B------:R-:W-:Y:S01]  /*4060*/  UMOV UR7, 0x40004040 ;  /* 0x4000404000077882 */ /* 0x000fe20000000000 */
[----:B------:R-:W-:Y:S01]  /*4070*/  UMOV UR5, 0x40004040 ;  /* 0x4000404000057882 */ /* 0x000fe20000000000 */
[----:B------:R-:W-:Y:S01]  /*4080*/  UMOV UR21, 0x40004040 ;  /* 0x4000404000157882 */ /* 0x000fe20000000000 */
[----:B------:R2:W-:Y:S01]  /*4090*/  UTCQMMA.2CTA gdesc[UR4], gdesc[UR6], tmem[UR11], tmem[UR40], idesc[UR41], UP2 ;  /* 0x00ff2806040075ea */ /* 0x0005e2000920030b */
[----:B------:R-:W-:Y:S01]  /*40a0*/  UPLOP3.LUT UP2, UPT, UPT, UPT, UPT, 0x80, 0x8 ;  /* 0x000000000008789c */ /* 0x000fe20003f4f070 */
[----:B------:R-:W-:Y:S01]  /*40b0*/  UMOV UR19, 0x40004040 ;  /* 0x4000404000137882 */ /* 0x000fe20000000000 */
[----:B------:R-:W-:Y:S01]  /*40c0*/  UMOV UR17, 0x40004040 ;  /* 0x4000404000117882 */ /* 0x000fe20000000000 */
[----:B------:R2:W-:Y:S01]  /*40d0*/  UTCQMMA.2CTA gdesc[UR18], gdesc[UR20], tmem[UR11], tmem[UR38], idesc[UR39], UPT ;  /* 0x00ff2614120075ea */ /* 0x0005e2000ba0030b */
[----:B------:R-:W-:Y:S01]  /*40e0*/  UMOV UR15, 0x40004040 ;  /* 0x40004040000f7882 */ /* 0x000fe20000000000 */
[----:B------:R-:W-:Y:S01]  /*40f0*/  UMOV UR13, 0x40004040 ;  /* 0x40004040000d7882 */ /* 0x000fe20000000000 */
[----:B------:R-:W-:Y:S01]  /*4100*/  UMOV UR9, 0x40004040 ;  /* 0x4000404000097882 */ /* 0x000fe20000000000 */
[----:B------:R2:W-:Y:S01]  /*4110*/  UTCQMMA.2CTA gdesc[UR14], gdesc[UR16], tmem[UR11], tmem[UR36], idesc[UR37], UPT ;  /* 0x00ff24100e0075ea */ /* 0x0005e2000ba0030b */
[----:B------:R2:W-:Y:S01]  /*4120*/  UTCQMMA.2CTA gdesc[UR8], gdesc[UR12], tmem[UR11], tmem[UR34], idesc[UR35], UPT ;  /* 0x00ff220c080075ea */ /* 0x0005e2000ba0030b */
[----:B------:R2:W-:Y:S01]  /*4130*/  UTCBAR.2CTA.MULTICAST [UR25], URZ, UR28 ;  /* 0x000000ff190073e9 */ /* 0x0005e2000820081c */
[----:B------:R-:W-:Y:S01]  /*4140*/  UMOV UR10, UR23 ;  /* 0x00000017000a7c82 */ /* 0x000fe20008000000 */
[----:B------:R-:W-:Y:S05]  /*4150*/  BRA.U UP0, `(.L_x_80) ;  /* 0xfffffffd00507547 */ /* 0x000fea000b83ffff */
.L_x_77:
[----:B--2---:R-:W-:Y:S01]  /*4160*/  UIADD3 UR4, UPT, UPT, UR31, 0xe0, URZ ;  /* 0x000000e01f047890 */ /* 0x004fe2000fffe0ff */
[----:B------:R-:W-:-:S08]  /*4170*/  UMOV UR22, UR27 ;  /* 0x0000001b00167c82 */ /* 0x000fd00008000000 */
[----:B------:R2:W-:Y:S01]  /*4180*/  UTCBAR.2CTA.MULTICAST [UR4], URZ, UR42 ;  /* 0x000000ff040073e9 */ /* 0x0005e2000820082a */
[----:B------:R-:W-:Y:S02]  /*4190*/  NOP ;  /* 0x0000000000007918 */ /* 0x000fe40000000000 */
.L_x_75:
[----:B--2---:R-:W-:Y:S01]  /*41a0*/  UIADD3 UR4, UPT, UPT, UR32, 0x1, URZ ;  /* 0x0000000120047890 */ /* 0x004fe2000fffe0ff */
[----:B------:R-:W-:-:S03]  /*41b0*/  ISETP.NE.AND P0, PT, R8, 0x2, PT ;  /* 0x000000020800780c */ /* 0x000fc60003f05270 */
[----:B------:R-:W-:Y:S01]  /*41c0*/  UISETP.NE.AND UP0, UPT, UR4, 0x4, UPT ;  /* 0x000000040400788c */ /* 0x000fe2000bf05270 */
[----:B-1----:R-:W-:Y:S02]  /*41d0*/  SEL R0, RZ, 0x1, P0 ;  /* 0x00000001ff007807 */ /* 0x002fe40000000000 */
[----:B------:R-:W-:Y:S01]  /*41e0*/  SEL R8, R8, RZ, P0 ;  /* 0x000000ff08087207 */ /* 0x000fe20000000000 */
[----:B------:R-:W-:Y:S01]  /*41f0*/  USEL UR5, URZ, 0x1, UP0 ;  /* 0x00000001ff057887 */ /* 0x000fe20008000000 */
[----:B------:R-:W-:Y:S01]  /*4200*/  LOP3.LUT R3, R3, R0, RZ, 0x3c, !PT ;  /* 0x0000000003037212 */ /* 0x000fe200078e3cff */
[----:B------:R-:W-:-:S04]  /*4210*/  USEL UR32, UR4, URZ, UP0 ;  /* 0x000000ff04207287 */ /* 0x000fc80008000000 */
[----:B------:R-:W-:Y:S01]  /*4220*/  LOP3.LUT R9, R9, UR5, RZ, 0x3c, !PT ;  /* 0x0000000509097c12 */ /* 0x000fe2000f8e3cff */
[----:B------:R-:W-:Y:S07]  /*4230*/  @P1 BRA `(.L_x_81) ;  /* 0xfffffff800881947 */ /* 0x000fee000383ffff */
[----:B------:R-:W1:Y:S01]  /*4240*/  S2UR UR8, SR_CgaCtaId ;  /* 0x00000000000879c3 */ /* 0x000e620000008800 */
[----:B------:R-:W-:Y:S01]  /*4250*/  ELECT P0, URZ, PT ;  /* 0x0000000000ff782f */ /* 0x000fe20003800000 */
[----:B------:R-:W-:Y:S01]  /*4260*/  HFMA2 R0, -RZ, RZ, 0, 5.9604644775390625e-08 ;  /* 0x00000001ff007431 */ /* 0x000fe200000001ff */
[----:B------:R-:W-:-:S05]  /*4270*/  UMOV UR4, 0x40 ;  /* 0x0000004000047882 */ /* 0x000fca0000000000 */
[----:B------:R-:W-:Y:S01]  /*4280*/  UVIRTCOUNT.DEALLOC.SMPOOL 0x80 ;  /* 0x000000800000784c */ /* 0x000fe20000000000 */
[----:B------:R-:W-:Y:S02]  /*4290*/  UISETP.NE.AND UP1, UPT, UR48, URZ, UPT ;  /* 0x000000ff3000728c */ /* 0x000fe4000bf25270 */
[----:B-1----:R-:W-:-:S09]  /*42a0*/  ULEA UR8, UR8, UR4, 0x18 ;  /* 0x0000000408087291 */ /* 0x002fd2000f8ec0ff */
[----:B------:R1:W-:Y:S01]  /*42b0*/  @P0 STS.U8 [UR8+0x1c], R0 ;  /* 0x00001c00ff000988 */ /* 0x0003e20008000008 */
[----:B------:R-:W-:Y:S05]  /*42c0*/  BRA.U UP1, `(.L_x_82) ;  /* 0x0000000101a07547 */ /* 0x000fea000b800000 */
[----:B------:R-:W-:Y:S01]  /*42d0*/  UIADD3 UR7, UPT, UPT, UR26, 0x100, URZ ;  /* 0x000001001a077890 */ /* 0x000fe2000fffe0ff */
[----:B------:R-:W-:-:S03]  /*42e0*/  SHF.L.U32 R2, R9, 0x1f, RZ ;  /* 0x0000001f09027819 */ /* 0x000fc600000006ff */
[----:B------:R-:W-:-:S09]  /*42f0*/  ULEA UR4, UR32, UR7, 0x3 ;  /* 0x0000000720047291 */ /* 0x000fd2000f8e18ff */
[----:B------:R-:W2:Y:S02]  /*4300*/  SYNCS.PHASECHK.TRANS64.TRYWAIT P0, [UR4], R2 ;  /* 0x00000002ff0075a7 */ /* 0x000ea40008001104 */
[----:B--2---:R-:W-:Y:S05]  /*4310*/  @!P0 BRA `(.L_x_83) ;  /* 0x00000040000c8947 */ /* 0x004fea0003800000 */
.L_x_155:
        /* <DEDUP_REMOVED lines=9> */
.L_x_157:
        /* <DEDUP_REMOVED lines=9> */
.L_x_159:
[----:B------:R-:W-:-:S04]  /*4440*/  UIADD3 UR4, UPT, UPT, UR4, 0x1, URZ ;  /* 0x0000000104047890 */ /* 0x000fc8000fffe0ff */
[----:B------:R-:W-:-:S04]  /*4450*/  UISETP.NE.AND UP0, UPT, UR4, 0x4, UPT ;  /* 0x000000040400788c */ /* 0x000fc8000bf05270 */
[----:B------:R-:W-:Y:S02]  /*4460*/  USEL UR5, URZ, 0x1, UP0 ;  /* 0x00000001ff057887 */ /* 0x000fe40008000000 */
[----:B------:R-:W-:-:S04]  /*4470*/  USEL UR4, UR4, URZ, UP0 ;  /* 0x000000ff04047287 */ /* 0x000fc80008000000 */
[----:B------:R-:W-:Y:S01]  /*4480*/  ULEA UR4, UR4, UR7, 0x3 ;  /* 0x0000000704047291 */ /* 0x000fe2000f8e18ff */
[----:B------:R-:W-:-:S04]  /*4490*/  LOP3.LUT R2, R2, UR5, RZ, 0x3c, !PT ;  /* 0x0000000502027c12 */ /* 0x000fc8000f8e3cff */
[----:B------:R-:W-:Y:S01]  /*44a0*/  SHF.L.U32 R2, R2, 0x1f, RZ ;  /* 0x0000001f02027819 */ /* 0x000fe200000006ff */
[----:B-1----:R-:W-:-:S04]  /*44b0*/  IMAD.U32 R0, RZ, RZ, UR4 ;  /* 0x00000004ff007e24 */ /* 0x002fc8000f8e00ff */
[----:B------:R1:W2:Y:S03]  /*44c0*/  SYNCS.PHASECHK.TRANS64.TRYWAIT P0, [R0+URZ], R2 ;  /* 0x00000002000075a7 */ /* 0x0002a600080011ff */
[----:B--2---:R-:W-:Y:S05]  /*44d0*/  @!P0 NANOSLEEP.SYNCS 0x989680 ;  /* 0x009896800000895d */ /* 0x004fea0003900000 */
[----:B------:R-:W2:Y:S02]  /*44e0*/  @!P0 SYNCS.PHASECHK.TRANS64 P0, [R0+URZ], R2 ;  /* 0x00000002000085a7 */ /* 0x000ea400080010ff */
[----:B--2---:R-:W-:Y:S05]  /*44f0*/  @P0 BRA `(.L_x_86) ;  /* 0x0000000000200947 */ /* 0x004fea0003800000 */
.L_x_87:
[----:B--2---:R2:W4:Y:S02]  /*4500*/  SYNCS.PHASECHK.TRANS64.TRYWAIT P0, [R0+URZ], R2 ;  /* 0x00000002000075a7 */ /* 0x00452400080011ff */
[----:B----4-:R-:W-:Y:S05]  /*4510*/  @!P0 NANOSLEEP.SYNCS 0x989680 ;  /* 0x009896800000895d */ /* 0x010fea0003900000 */
[----:B------:R-:W4:Y:S02]  /*4520*/  @!P0 SYNCS.PHASECHK.TRANS64 P0, [R0+URZ], R2 ;  /* 0x00000002000085a7 */ /* 0x000f2400080010ff */
[----:B----4-:R-:W-:Y:S05]  /*4530*/  @!P0 BRA `(.L_x_87) ;  /* 0xfffffffc00f08947 */ /* 0x010fea000383ffff */
[----:B------:R-:W-:Y:S05]  /*4540*/  BRA `(.L_x_86) ;  /* 0x00000000000c7947 */ /* 0x000fea0003800000 */
.L_x_82:
[----:B------:R-:W-:-:S04]  /*4550*/  UIADD3 UR4, UPT, UPT, UR26, 0x140, URZ ;  /* 0x000001401a047890 */ /* 0x000fc8000fffe0ff */
[----:B------:R-:W-:-:S09]  /*4560*/  UPRMT UR4, UR47, 0x654, UR4 ;  /* 0x000006542f047896 */ /* 0x000fd20008000004 */
[----:B------:R-:W-:Y:S03]  /*4570*/  SYNCS.ARRIVE.TRANS64.RED.A1T0 RZ, [UR4], RZ ;  /* 0x000000ffffff79a7 */ /* 0x000fe60008100404 */
.L_x_86:
[----:B-12---:R-:W-:Y:S01]  /*4580*/  SHF.L.U32 R2, RZ, 0x1f, RZ ;  /* 0x0000001fff027819 */ /* 0x006fe200000006ff */
[----:B------:R-:W-:Y:S01]  /*4590*/  UIADD3 UR4, UPT, UPT, UR26, 0x140, URZ ;  /* 0x000001401a047890 */ /* 0x000fe2000fffe0ff */
[----:B------:R-:W-:Y:S02]  /*45a0*/  PLOP3.LUT P0, PT, PT, PT, UP1, 0x80, 0x8 ;  /* 0x000000000008781c */ /* 0x000fe40003f0f018 */
[----:B------:R-:W1:Y:S02]  /*45b0*/  SYNCS.PHASECHK.TRANS64.TRYWAIT P1, [UR26+0x140], R2 ;  /* 0x00014002ff0075a7 */ /* 0x000e64000802111a */
[----:B-1----:R-:W-:Y:S09]  /*45c0*/  @!P1 BRA `(.L_x_88) ;  /* 0x0000003c00a89947 */ /* 0x002ff20003800000 */
.L_x_161:
[----:B------:R-:W-:Y:S01]  /*45d0*/  @!UP1 UPRMT UR4, UR47, 0x654, UR4 ;  /* 0x000006542f049896 */ /* 0x000fe20008000004 */
[----:B------:R-:W-:Y:S01]  /*45e0*/  UMOV UR5, 0xffff ;  /* 0x0000ffff00057882 */ /* 0x000fe20000000000 */
[----:B------:R-:W-:-:S07]  /*45f0*/  UMOV UR6, 0x1 ;  /* 0x0000000100067882 */ /* 0x000fce0000000000 */
[----:B------:R-:W-:Y:S01]  /*4600*/  @!P0 SYNCS.ARRIVE.TRANS64.RED.A1T0 RZ, [UR4], RZ ;  /* 0x000000ffffff89a7 */ /* 0x000fe20008100404 */
[----:B------:R-:W-:Y:S01]  /*4610*/  NOP ;  /* 0x0000000000007918 */ /* 0x000fe20000000000 */
[----:B-1----:R-:W1:Y:S01]  /*4620*/  LDS R0, [UR8+0x14] ;  /* 0x00001408ff007984 */ /* 0x002e620008000800 */
[----:B------:R-:W-:-:S04]  /*4630*/  ULOP3.LUT UR4, UR44, 0xffff, URZ, 0xc0, !UPT ;  /* 0x0000ffff2c047892 */ /* 0x000fc8000f8ec0ff */
[----:B------:R-:W-:-:S04]  /*4640*/  USHF.R.U32.HI UR4, URZ, 0x5, UR4 ;  /* 0x00000005ff047899 */ /* 0x000fc80008011604 */
[----:B------:R-:W-:Y:S02]  /*4650*/  USHF.L.U32 UR5, UR5, UR4, URZ ;  /* 0x0000000405057299 */ /* 0x000fe400080006ff */
[----:B------:R-:W-:-:S04]  /*4660*/  USHF.L.U32 UR4, UR6, UR4, URZ ;  /* 0x0000000406047299 */ /* 0x000fc800080006ff */
[----:B-1----:R-:W-:-:S04]  /*4670*/  LOP3.LUT R0, R0, UR5, RZ, 0xc0, !PT ;  /* 0x0000000500007c12 */ /* 0x002fc8000f8ec0ff */
[----:B------:R-:W-:-:S13]  /*4680*/  ISETP.NE.AND P0, PT, R0, UR5, PT ;  /* 0x0000000500007c0c */ /* 0x000fda000bf05270 */
[----:B------:R-:W-:Y:S05]  /*4690*/  @P0 BRA `(.L_x_89) ;  /* 0x0000000000580947 */ /* 0x000fea0003800000 */
[----:B------:R-:W1:Y:S02]  /*46a0*/  LDS R0, [UR8+0x18] ;  /* 0x00001808ff007984 */ /* 0x000e640008000800 */
[----:B-1----:R-:W-:-:S04]  /*46b0*/  LOP3.LUT R0, R0, UR4, RZ, 0xc0, !PT ;  /* 0x0000000400007c12 */ /* 0x002fc8000f8ec0ff */
[----:B------:R-:W-:-:S13]  /*46c0*/  ISETP.NE.AND P0, PT, R0, UR4, PT ;  /* 0x0000000400007c0c */ /* 0x000fda000bf05270 */
[----:B------:R-:W-:Y:S05]  /*46d0*/  @P0 BRA `(.L_x_90) ;  /* 0x00000000003c0947 */ /* 0x000fea0003800000 */
[----:B------:R-:W1:Y:S01]  /*46e0*/  S2R R2, SR_LANEID ;  /* 0x0000000000027919 */ /* 0x000e620000000000 */
[----:B------:R-:W-:-:S06]  /*46f0*/  ULOP3.LUT UR5, URZ, UR5, URZ, 0x33, !UPT ;  /* 0x00000005ff057292 */ /* 0x000fcc000f8e33ff */
[----:B------:R-:W-:-:S04]  /*4700*/  IMAD.U32 R0, RZ, RZ, UR5 ;  /* 0x00000005ff007e24 */ /* 0x000fc8000f8e00ff */
[----:B------:R2:W4:Y:S02]  /*4710*/  REDUX UR7, R0 ;  /* 0x00000000000773c4 */ /* 0x0005240000000000 */
[----:B------:R1:W-:Y:S01]  /*4720*/  UTCATOMSWS.AND URZ, UR5 ;  /* 0x0000000500ff79e3 */ /* 0x0003e20008000000 */
[----:B--2---:R-:W-:Y:S01]  /*4730*/  LOP3.LUT R0, RZ, UR4, RZ, 0x33, !PT ;  /* 0x00000004ff007c12 */ /* 0x004fe2000f8e33ff */
[----:B------:R-:W-:Y:S02]  /*4740*/  VOTEU.ANY UR4, UPT, PT ;  /* 0x0000000000047886 */ /* 0x000fe400038e0100 */
[----:B------:R-:W-:Y:S02]  /*4750*/  UFLO.U32 UR4, UR4 ;  /* 0x00000004000472bd */ /* 0x000fe400080e0000 */
[----:B------:R-:W2:Y:S04]  /*4760*/  REDUX UR6, R0 ;  /* 0x00000000000673c4 */ /* 0x000ea80000000000 */
[----:B-1----:R-:W-:-:S02]  /*4770*/  ISETP.EQ.U32.AND P0, PT, R2, UR4, PT ;  /* 0x0000000402007c0c */ /* 0x002fc4000bf02070 */
[----:B----4-:R-:W-:-:S11]  /*4780*/  MOV R2, UR7 ;  /* 0x0000000700027c02 */ /* 0x010fd60008000f00 */
[----:B------:R1:W-:Y:S01]  /*4790*/  @P0 ATOMS.AND RZ, [UR8+0x14], R2 ;  /* 0x00001402ffff098c */ /* 0x0003e2000a800008 */
[----:B--2---:R-:W-:-:S05]  /*47a0*/  IMAD.U32 R0, RZ, RZ, UR6 ;  /* 0x00000006ff007e24 */ /* 0x004fca000f8e00ff */
[----:B------:R1:W-:Y:S01]  /*47b0*/  @P0 ATOMS.AND RZ, [UR8+0x18], R0 ;  /* 0x00001800ffff098c */ /* 0x0003e2000a800008 */
[----:B------:R-:W-:Y:S05]  /*47c0*/  BRA `(.L_x_91) ;  /* 0x0000000000147947 */ /* 0x000fea0003800000 */
.L_x_90:
[----:B------:R-:W-:Y:S02]  /*47d0*/  MOV R2, 0x47f0 ;  /* 0x000047f000027802 */ /* 0x000fe40000000f00 */
[----:B---3-5:R-:W-:Y:S05]  /*47e0*/  CALL.REL.NOINC `($__internal_0_$__cuda_sm10x_tcgen05_guardrail_trap_col_being_dealloced_not_returned_by_alloc) ;  /* 0x0000003c00bc7944 */ /* 0x028fea0003c00000 */
[----:B------:R-:W-:Y:S05]  /*47f0*/  BRA `(.L_x_91) ;  /* 0x0000000000087947 */ /* 0x000fea0003800000 */
.L_x_89:
[----:B------:R-:W-:Y:S02]  /*4800*/  MOV R2, 0x4820 ;  /* 0x0000482000027802 */ /* 0x000fe40000000f00 */
[----:B---3-5:R-:W-:Y:S05]  /*4810*/  CALL.REL.NOINC `($__internal_2_$__cuda_sm10x_tcgen05_guardrail_trap_unallocated_columns_being_dealloced) ;  /* 0x0000003c00c87944 */ /* 0x028fea0003c00000 */
.L_x_91:
[----:B------:R-:W-:Y:S01]  /*4820*/  NOP ;  /* 0x0000000000007918 */ /* 0x000fe20000000000 */
[----:B------:R-:W-:Y:S05]  /*4830*/  EXIT ;  /* 0x000000000000794d */ /* 0x000fea0003800000 */
.L_x_62:
[----:B------:R-:W-:-:S09]  /*4840*/  UISETP.NE.OR UP0, UPT, UR13, 0x3, !UP3 ;  /* 0x000000030d00788c */ /* 0x000fd2000df05670 */
[----:B------:R-:W-:Y:S05]  /*4850*/  BRA.U UP0, `(.L_x_92) ;  /* 0x0000000d000c7547 */ /* 0x000fea000b800000 */
[----:B------:R-:W1:Y:S01]  /*4860*/  S2UR UR10, SR_CgaCtaId ;  /* 0x00000000000a79c3 */ /* 0x000e620000008800 */
[----:B------:R-:W2:Y:S01]  /*4870*/  LDCU UR26, c[0x0][0x370] ;  /* 0x00006e00ff1a77ac */ /* 0x000ea20008000800 */
[----:B------:R-:W-:Y:S02]  /*4880*/  HFMA2 R13, -RZ, RZ, 0, 0 ;  /* 0x00000000ff0d7431 */ /* 0x000fe400000001ff */
[----:B------:R-:W-:Y:S01]  /*4890*/  IMAD.MOV.U32 R15, RZ, RZ, 0x1 ;  /* 0x00000001ff0f7424 */ /* 0x000fe200078e00ff */
[----:B------:R-:W-:Y:S01]  /*48a0*/  MOV R12, 0x2000 ;  /* 0x00002000000c7802 */ /* 0x000fe20000000f00 */
[----:B------:R-:W2:Y:S01]  /*48b0*/  LDCU.128 UR28, c[0x0][0xb10] ;  /* 0x00016200ff1c77ac */ /* 0x000ea20008000c00 */
[----:B------:R-:W-:Y:S01]  /*48c0*/  IMAD.MOV.U32 R14, RZ, RZ, RZ ;  /* 0x000000ffff0e7224 */ /* 0x000fe200078e00ff */
[----:B------:R-:W3:Y:S01]  /*48d0*/  LDC.64 R16, c[0x0][0x348] ;  /* 0x0000d200ff107b82 */ /* 0x000ee20000000a00 */
[----:B------:R-:W4:Y:S01]  /*48e0*/  LDCU UR25, c[0x0][0x374] ;  /* 0x00006e80ff1977ac */ /* 0x000f220008000800 */
[----:B------:R-:W1:Y:S06]  /*48f0*/  LDCU UR16, c[0x0][0xb0c] ;  /* 0x00016180ff1077ac */ /* 0x000e6c0008000800 */
[----:B------:R-:W3:Y:S01]  /*4900*/  LDC.64 R2, c[0x0][0x888] ;  /* 0x00022200ff027b82 */ /* 0x000ee20000000a00 */
[----:B------:R-:W1:Y:S01]  /*4910*/  LDCU UR35, c[0x0][0xb20] ;  /* 0x00016400ff2377ac */ /* 0x000e620008000800 */
[----:B------:R-:W1:Y:S06]  /*4920*/  LDCU UR4, c[0x0][0xb30] ;  /* 0x00016600ff0477ac */ /* 0x000e6c0008000800 */
[----:B------:R-:W3:Y:S01]  /*4930*/  LDC.64 R4, c[0x0][0x890] ;  /* 0x00022400ff047b82 */ /* 0x000ee20000000a00 */
[----:B------:R-:W-:Y:S01]  /*4940*/  UMOV UR17, 0x400 ;  /* 0x0000040000117882 */ /* 0x000fe20000000000 */
[----:B--2---:R-:W-:-:S02]  /*4950*/  UIMAD.WIDE.U32 UR6, UR26, UR28, URZ ;  /* 0x0000001c1a0672a5 */ /* 0x004fc4000f8e00ff */
[----:B----4-:R-:W-:Y:S02]  /*4960*/  UIMAD.WIDE.U32 UR8, UR25, UR31, URZ ;  /* 0x0000001f190872a5 */ /* 0x010fe4000f8e00ff */
[----:B-1----:R-:W-:Y:S02]  /*4970*/  ULEA UR17, UR10, UR17, 0x18 ;  /* 0x000000110a117291 */ /* 0x002fe4000f8ec0ff */
[----:B------:R-:W-:Y:S02]  /*4980*/  UPLOP3.LUT UP3, UPT, UPT, UPT, UPT, 0x40, 0x4 ;  /* 0x000000000004789c */ /* 0x000fe40003f6e870 */
[----:B------:R-:W-:Y:S01]  /*4990*/  UIADD3 UR27, UPT, UPT, UR17, 0xa0, URZ ;  /* 0x000000a0111b7890 */ /* 0x000fe2000fffe0ff */
[----:B------:R-:W-:Y:S01]  /*49a0*/  UMOV UR6, UR7 ;  /* 0x0000000700067c82 */ /* 0x000fe20008000000 */
[----:B------:R-:W-:Y:S01]  /*49b0*/  UMOV UR32, UR9 ;  /* 0x0000000900207c82 */ /* 0x000fe20008000000 */
[----:B------:R-:W-:Y:S02]  /*49c0*/  UISETP.GE.AND UP0, UPT, UR40, 0x1, UPT ;  /* 0x000000012800788c */ /* 0x000fe4000bf06270 */
[----:B------:R-:W-:Y:S01]  /*49d0*/  UISETP.NE.AND UP4, UPT, UR40, 0x1, UPT ;  /* 0x000000012800788c */ /* 0x000fe2000bf85270 */
[----:B------:R-:W1:Y:S01]  /*49e0*/  LDCU.64 UR14, c[0x0][0xb28] ;  /* 0x00016500ff0e77ac */ /* 0x000e620008000a00 */
[----:B------:R-:W-:-:S02]  /*49f0*/  UISETP.NE.AND UP6, UPT, UR16, 0x1, UPT ;  /* 0x000000011000788c */ /* 0x000fc4000bfc5270 */
[----:B------:R-:W-:Y:S02]  /*4a00*/  UISETP.NE.AND UP5, UPT, UR30, 0x1, UPT ;  /* 0x000000011e00788c */ /* 0x000fe4000bfa5270 */
[----:B------:R-:W-:Y:S02]  /*4a10*/  UPRMT UR27, UR10, 0x654, UR27 ;  /* 0x000006540a1b7896 */ /* 0x000fe4000800001b */
[----:B------:R-:W-:Y:S02]  /*4a20*/  USHF.R.U32.HI UR33, URZ, UR29, UR6 ;  /* 0x0000001dff217299 */ /* 0x000fe40008011606 */
[----:B------:R-:W-:Y:S02]  /*4a30*/  USHF.R.U32.HI UR32, URZ, UR35, UR32 ;  /* 0x00000023ff207299 */ /* 0x000fe40008011620 */
[----:B------:R-:W-:-:S11]  /*4a40*/  UISETP.NE.AND UP2, UPT, UR4, 0x1, UPT ;  /* 0x000000010400788c */ /* 0x000fd6000bf45270 */
.L_x_100:
[C---:B------:R-:W-:Y:S02]  /*4a50*/  LEA R7, R14.reuse, UR17, 0x3 ;  /* 0x000000110e077c11 */ /* 0x040fe4000f8e18ff */
[----:B------:R-:W-:Y:S02]  /*4a60*/  SHF.L.U32 R0, R13, 0x1f, RZ ;  /* 0x0000001f0d007819 */ /* 0x000fe400000006ff */
[----:B------:R-:W-:Y:S02]  /*4a70*/  LEA R8, R14, UR17, 0x4 ;  /* 0x000000110e087c11 */ /* 0x000fe4000f8e20ff */
[----:B--2---:R-:W2:Y:S02]  /*4a80*/  SYNCS.PHASECHK.TRANS64.TRYWAIT P0, [R7+URZ+0xc0], R0 ;  /* 0x0000c000070075a7 */ /* 0x004ea400080011ff */
[----:B--2---:R-:W-:Y:S05]  /*4a90*/  @!P0 BRA `(.L_x_93) ;  /* 0x00000038008c8947 */ /* 0x004fea0003800000 */
.L_x_162:
[----:B------:R-:W4:Y:S01]  /*4aa0*/  LDS.128 R8, [R8+0x150] ;  /* 0x0001500008087984 */ /* 0x000f220000000c00 */
[----:B------:R-:W-:Y:S01]  /*4ab0*/  UISETP.GE.AND UP0, UPT, UR40, 0x1, UPT ;  /* 0x000000012800788c */ /* 0x000fe2000bf06270 */
[----:B------:R-:W-:Y:S01]  /*4ac0*/  @!PT LDS RZ, [RZ] ;  /* 0x00000000fffff984 */ /* 0x000fe20000000800 */
[----:B------:R-:W-:Y:S01]  /*4ad0*/  @!PT LDS RZ, [RZ] ;  /* 0x00000000fffff984 */ /* 0x000fe20000000800 */
[----:B------:R-:W-:Y:S01]  /*4ae0*/  @!PT LDS RZ, [RZ] ;  /* 0x00000000fffff984 */ /* 0x000fe20000000800 */
[----:B------:R-:W-:Y:S01]  /*4af0*/  @!PT LDS RZ, [RZ] ;  /* 0x00000000fffff984 */ /* 0x000fe20000000800 */
[----:B------:R1:W-:Y:S06]  /*4b00*/  MEMBAR.ALL.CTA ;  /* 0x0000000000007992 */ /* 0x0003ec0000008000 */
[----:B-1----:R-:W1:Y:S01]  /*4b10*/  FENCE.VIEW.ASYNC.S ;  /* 0x00000000000073c6 */ /* 0x002e620000000000 */
[----:B----4-:R-:W-:Y:S11]  /*4b20*/  LOP3.LUT P0, RZ, R10, 0x1, RZ, 0xc0, !PT ;  /* 0x000000010aff7812 */ /* 0x010ff6000780c0ff */
[----:B------:R-:W-:Y:S02]  /*4b30*/  @!UPT UIADD3 URZ, UPT, UPT, URZ, URZ, URZ ;  /* 0x000000fffffff290 */ /* 0x000fe4000fffe0ff */
[----:B-1----:R-:W-:Y:S01]  /*4b40*/  VOTEU.ANY UP1, P0 ;  /* 0x0000000000ff7886 */ /* 0x002fe20000020100 */
[----:B------:R-:W-:Y:S11]  /*4b50*/  PLOP3.LUT P0, PT, PT, PT, UP1, 0x80, 0x8 ;  /* 0x000000000008781c */ /* 0x000ff60003f0f018 */
[----:B------:R-:W-:Y:S02]  /*4b60*/  @!UPT UIADD3 URZ, UPT, UPT, URZ, URZ, URZ ;  /* 0x000000fffffff290 */ /* 0x000fe4000fffe0ff */
[----:B--2---:R-:W-:Y:S02]  /*4b70*/  @P0 SHF.R.U32.HI R0, RZ, 0x10, R9 ;  /* 0x00000010ff000819 */ /* 0x004fe40000011609 */
[----:B------:R-:W-:Y:S02]  /*4b80*/  @P0 MOV R6, R8 ;  /* 0x0000000800060202 */ /* 0x000fe40000000f00 */
[----:B------:R-:W-:Y:S01]  /*4b90*/  @P0 R2UR UR4, R0 ;  /* 0x00000000000402ca */ /* 0x000fe200000e0000 */
[----:B------:R-:W-:Y:S01]  /*4ba0*/  VIADD R0, R7, 0xd0 ;  /* 0x000000d007007836 */ /* 0x000fe20000000000 */
[----:B------:R-:W-:Y:S02]  /*4bb0*/  @P0 LOP3.LUT R8, R9, 0xffff, RZ, 0xc0, !PT ;  /* 0x0000ffff09080812 */ /* 0x000fe400078ec0ff */
[----:B------:R-:W-:Y:S02]  /*4bc0*/  @P0 R2UR UR6, R6 ;  /* 0x00000000060602ca */ /* 0x000fe400000e0000 */
[----:B------:R-:W-:Y:S02]  /*4bd0*/  PRMT R0, RZ, 0x654, R0 ;  /* 0x00000654ff007816 */ /* 0x000fe40000000000 */
[----:B------:R-:W-:Y:S02]  /*4be0*/  @P0 R2UR UR5, R8 ;  /* 0x00000000080502ca */ /* 0x000fe400000e0000 */
[----:B------:R1:W-:Y:S03]  /*4bf0*/  SYNCS.ARRIVE.TRANS64.RED.A1T0 RZ, [R0+URZ], RZ ;  /* 0x000000ff00ff79a7 */ /* 0x0003e600081004ff */
[----:B------:R-:W-:Y:S04]  /*4c00*/  @UP1 UMOV UR24, UR4 ;  /* 0x0000000400181c82 */ /* 0x000fe80008000000 */
[----:B------:R-:W-:Y:S04]  /*4c10*/  @UP1 UMOV UR13, UR6 ;  /* 0x00000006000d1c82 */ /* 0x000fe80008000000 */
[----:B------:R-:W-:Y:S01]  /*4c20*/  @UP1 UMOV UR7, UR5 ;  /* 0x0000000500071c82 */ /* 0x000fe20008000000 */
[----:B------:R-:W-:Y:S05]  /*4c30*/  BRA.U !UP0, `(.L_x_94) ;  /* 0x0000000108a47547 */ /* 0x000fea000b800000 */
[----:B------:R-:W-:Y:S02]  /*4c40*/  UIMAD.WIDE.U32 UR10, UR7, UR31, URZ ;  /* 0x0000001f070a72a5 */ /* 0x000fe4000f8e00ff */
[----:B------:R-:W-:Y:S02]  /*4c50*/  UIMAD.WIDE.U32 UR18, UR13, UR28, URZ ;  /* 0x0000001c0d1272a5 */ /* 0x000fe4000f8e00ff */
[----:B------:R-:W-:Y:S02]  /*4c60*/  USEL UR4, UR25, UR32, !UP5 ;  /* 0x0000002019047287 */ /* 0x000fe4000e800000 */
[----:B------:R-:W-:Y:S02]  /*4c70*/  USEL UR8, UR26, UR33, !UP6 ;  /* 0x000000211a087287 */ /* 0x000fe4000f000000 */
[----:B------:R-:W-:Y:S02]  /*4c80*/  UIMAD.WIDE.U32 UR20, UR4, UR14, URZ ;  /* 0x0000000e041472a5 */ /* 0x000fe4000f8e00ff */
[----:B------:R-:W-:Y:S01]  /*4c90*/  UIMAD.WIDE.U32 UR22, UR8, UR14, URZ ;  /* 0x0000000e081672a5 */ /* 0x000fe2000f8e00ff */
[----:B------:R-:W-:Y:S02]  /*4ca0*/  UMOV UR5, UR11 ;  /* 0x0000000b00057c82 */ /* 0x000fe40008000000 */
[----:B------:R-:W-:Y:S03]  /*4cb0*/  USHF.R.U32.HI UR6, URZ, UR35, UR5 ;  /* 0x00000023ff067299 */ /* 0x000fe60008011605 */
[----:B------:R-:W-:Y:S01]  /*4cc0*/  UMOV UR5, UR19 ;  /* 0x0000001300057c82 */ /* 0x000fe20008000000 */
[----:B------:R-:W-:Y:S02]  /*4cd0*/  USEL UR6, UR7, UR6, !UP5 ;  /* 0x0000000607067287 */ /* 0x000fe4000e800000 */
[----:B------:R-:W-:Y:S02]  /*4ce0*/  USHF.R.U32.HI UR9, URZ, UR29, UR5 ;  /* 0x0000001dff097299 */ /* 0x000fe40008011605 */
[----:B------:R-:W-:Y:S01]  /*4cf0*/  UIMAD.WIDE.U32 UR10, UR6, UR14, URZ ;  /* 0x0000000e060a72a5 */ /* 0x000fe2000f8e00ff */
[----:B------:R-:W-:Y:S02]  /*4d00*/  UMOV UR5, UR21 ;  /* 0x0000001500057c82 */ /* 0x000fe40008000000 */
[----:B------:R-:W-:Y:S03]  /*4d10*/  @UP4 USHF.R.U32.HI UR4, URZ, UR15, UR5 ;  /* 0x0000000fff044299 */ /* 0x000fe60008011605 */
[----:B------:R-:W-:Y:S01]  /*4d20*/  UMOV UR5, UR23 ;  /* 0x0000001700057c82 */ /* 0x000fe20008000000 */
[----:B------:R-:W-:Y:S02]  /*4d30*/  UIMAD UR4, UR40, UR4, URZ ;  /* 0x00000004280472a4 */ /* 0x000fe4000f8e02ff */
[----:B------:R-:W-:Y:S02]  /*4d40*/  @UP4 USHF.R.U32.HI UR8, URZ, UR15, UR5 ;  /* 0x0000000fff084299 */ /* 0x000fe40008011605 */
[----:B------:R-:W-:Y:S02]  /*4d50*/  USEL UR5, UR13, UR9, !UP6 ;  /* 0x000000090d057287 */ /* 0x000fe4000f000000 */
[----:B------:R-:W-:Y:S02]  /*4d60*/  UIMAD UR9, UR40, UR8, URZ ;  /* 0x00000008280972a4 */ /* 0x000fe4000f8e02ff */
[----:B------:R-:W-:Y:S03]  /*4d70*/  UISETP.GE.AND UP0, UPT, UR6, UR4, UPT ;  /* 0x000000040600728c */ /* 0x000fe6000bf06270 */
[----:B------:R-:W-:Y:S01]  /*4d80*/  UMOV UR4, UR11 ;  /* 0x0000000b00047c82 */ /* 0x000fe20008000000 */
[----:B------:R-:W-:Y:S02]  /*4d90*/  UISETP.GE.OR UP0, UPT, UR5, UR9, UP0 ;  /* 0x000000090500728c */ /* 0x000fe40008706670 */
[----:B------:R-:W-:Y:S02]  /*4da0*/  USHF.R.U32.HI UR4, URZ, UR15, UR4 ;  /* 0x0000000fff047299 */ /* 0x000fe40008011604 */
[----:B------:R-:W-:Y:S02]  /*4db0*/  UIMAD.WIDE.U32 UR10, UR5, UR14, URZ ;  /* 0x0000000e050a72a5 */ /* 0x000fe4000f8e00ff */
[----:B------:R-:W-:Y:S04]  /*4dc0*/  USEL UR12, UR6, UR4, !UP4 ;  /* 0x00000004060c7287 */ /* 0x000fe8000e000000 */
[----:B------:R-:W-:Y:S01]  /*4dd0*/  UIADD3 UR9, UPT, UPT, -UR12, URZ, URZ ;  /* 0x000000ff0c097290 */ /* 0x000fe2000fffe1ff */
[----:B------:R-:W-:Y:S02]  /*4de0*/  @!UP0 UMOV UR4, UR11 ;  /* 0x0000000b00048c82 */ /* 0x000fe40008000000 */
[----:B------:R-:W-:Y:S02]  /*4df0*/  @!UP0 USHF.R.U32.HI UR4, URZ, UR15, UR4 ;  /* 0x0000000fff048299 */ /* 0x000fe40008011604 */
[----:B------:R-:W-:Y:S02]  /*4e00*/  UIMAD UR9, UR40, UR9, UR6 ;  /* 0x00000009280972a4 */ /* 0x000fe4000f8e0206 */
[----:B------:R-:W-:Y:S04]  /*4e10*/  @!UP0 USEL UR4, UR5, UR4, !UP4 ;  /* 0x0000000405048287 */ /* 0x000fe8000e000000 */
[----:B------:R-:W-:Y:S02]  /*4e20*/  @!UP0 UIMAD UR9, UR8, UR9, UR4 ;  /* 0x00000009080982a4 */ /* 0x000fe4000f8e0204 */
[----:B------:R-:W-:Y:S02]  /*4e30*/  @!UP0 UIADD3 UR10, UPT, UPT, UR12, -UR4, URZ ;  /* 0x800000040c0a8290 */ /* 0x000fe4000fffe0ff */
[----:B------:R-:W-:Y:S02]  /*4e40*/  UIADD3 UR4, UPT, UPT, -UR5, URZ, URZ ;  /* 0x000000ff05047290 */ /* 0x000fe4000fffe1ff */
[----:B------:R-:W-:Y:S02]  /*4e50*/  UIADD3 UR8, UPT, UPT, -UR6, URZ, URZ ;  /* 0x000000ff06087290 */ /* 0x000fe4000fffe1ff */
[----:B------:R-:W-:Y:S02]  /*4e60*/  @!UP0 UIMAD UR6, UR10, UR40, UR5 ;  /* 0x000000280a0682a4 */ /* 0x000fe4000f8e0205 */
[----:B------:R-:W-:Y:S02]  /*4e70*/  UIMAD UR13, UR16, UR4, UR13 ;  /* 0x00000004100d72a4 */ /* 0x000fe4000f8e020d */
[----:B------:R-:W-:Y:S01]  /*4e80*/  UIMAD UR7, UR30, UR8, UR7 ;  /* 0x000000081e0772a4 */ /* 0x000fe2000f8e0207 */
[----:B------:R-:W-:Y:S02]  /*4e90*/  @!UP0 UMOV UR5, UR9 ;  /* 0x0000000900058c82 */ /* 0x000fe40008000000 */
[----:B------:R-:W-:Y:S02]  /*4ea0*/  UIMAD UR13, UR5, UR16, UR13 ;  /* 0x00000010050d72a4 */ /* 0x000fe4000f8e020d */
[----:B------:R-:W-:Y:S11]  /*4eb0*/  UIMAD UR7, UR6, UR30, UR7 ;  /* 0x0000001e060772a4 */ /* 0x000ff6000f8e0207 */
[----:B------:R-:W-:Y:S01]  /*4ec0*/  @!UPT UIADD3 URZ, UPT, UPT, URZ, URZ, URZ ;  /* 0x000000fffffff290 */ /* 0x000fe2000fffe0ff */
.L_x_94:
[----:B------:R-:W2:Y:S01]  /*4ed0*/  @!UP2 LDCU.128 UR20, c[0x0][0xb10] ;  /* 0x00016200ff14a7ac */ /* 0x000ea20008000c00 */
[C---:B---3--:R-:W-:Y:S02]  /*4ee0*/  ISETP.NE.U32.AND P1, PT, R4.reuse, RZ, PT ;  /* 0x000000ff0400720c */ /* 0x048fe40003f25070 */
[----:B------:R-:W-:Y:S02]  /*4ef0*/  ISETP.NE.U32.AND P0, PT, R4, RZ, PT ;  /* 0x000000ff0400720c */ /* 0x000fe40003f05070 */
[C---:B------:R-:W-:Y:S02]  /*4f00*/  ISETP.NE.AND.EX P1, PT, R5.reuse, RZ, PT, P1 ;  /* 0x000000ff0500720c */ /* 0x040fe40003f25310 */
[----:B------:R-:W-:Y:S01]  /*4f10*/  ISETP.NE.AND.EX P0, PT, R5, RZ, PT, P0 ;  /* 0x000000ff0500720c */ /* 0x000fe20003f05300 */
[----:B------:R-:W3:Y:S01]  /*4f20*/  @!UP2 LDCU UR5, c[0x0][0xb0c] ;  /* 0x00016180ff05a7ac */ /* 0x000ee20008000800 */
[----:B------:R-:W-:Y:S01]  /*4f30*/  SHF.L.U32 R6, R15, 0x1f, RZ ;  /* 0x0000001f0f067819 */ /* 0x000fe200000006ff */
[----:B--2---:R-:W-:Y:S07]  /*4f40*/  UIMAD.WIDE.U32 UR8, UR13, UR20, URZ ;  /* 0x000000140d0872a5 */ /* 0x004fee000f8e00ff */
[----:B------:R-:W-:Y:S01]  /*4f50*/  @!UP2 UMOV UR4, UR9 ;  /* 0x000000090004ac82 */ /* 0x000fe20008000000 */
[----:B---3--:R-:W-:Y:S02]  /*4f60*/  @!UP2 UISETP.NE.AND UP0, UPT, UR5, 0x1, UPT ;  /* 0x000000010500a88c */ /* 0x008fe4000bf05270 */
[----:B------:R-:W-:Y:S02]  /*4f70*/  @!UP2 USHF.R.U32.HI UR4, URZ, UR21, UR4 ;  /* 0x00000015ff04a299 */ /* 0x000fe40008011604 */
[----:B------:R-:W-:Y:S02]  /*4f80*/  UIMAD.WIDE.U32 UR8, UR7, UR23, URZ ;  /* 0x00000017070872a5 */ /* 0x000fe4000f8e00ff */
[----:B------:R-:W-:Y:S02]  /*4f90*/  @!UP2 USEL UR10, UR13, UR4, !UP0 ;  /* 0x000000040d0aa287 */ /* 0x000fe4000c000000 */
[----:B------:R-:W-:Y:S03]  /*4fa0*/  @!UP2 UISETP.NE.AND UP0, UPT, UR22, 0x1, UPT ;  /* 0x000000011600a88c */ /* 0x000fe6000bf05270 */
[----:B------:R-:W-:Y:S02]  /*4fb0*/  @!UP2 UMOV UR6, UR9 ;  /* 0x000000090006ac82 */ /* 0x000fe40008000000 */
[----:B------:R-:W2:Y:S02]  /*4fc0*/  @!UP2 LDCU UR4, c[0x0][0xb20] ;  /* 0x00016400ff04a7ac */ /* 0x000ea40008000800 */
[----:B--2---:R-:W-:Y:S04]  /*4fd0*/  @!UP2 USHF.R.U32.HI UR6, URZ, UR4, UR6 ;  /* 0x00000004ff06a299 */ /* 0x004fe80008011606 */
[----:B------:R-:W-:Y:S04]  /*4fe0*/  @!UP2 USEL UR6, UR7, UR6, !UP0 ;  /* 0x000000060706a287 */ /* 0x000fe8000c000000 */
[----:B------:R-:W-:Y:S02]  /*4ff0*/  @!UP2 UIADD3 UR4, UPT, UPT, -UR10, UR6, URZ ;  /* 0x000000060a04a290 */ /* 0x000fe4000fffe1ff */
[----:B------:R-:W-:Y:S02]  /*5000*/  @!UP2 UIADD3 UR6, UPT, UPT, UR10, -UR6, URZ ;  /* 0x800000060a06a290 */ /* 0x000fe4000fffe0ff */
[----:B------:R-:W-:Y:S02]  /*5010*/  @!UP2 UIMAD UR13, UR4, UR5, UR13 ;  /* 0x00000005040da2a4 */ /* 0x000fe4000f8e020d */
[----:B------:R-:W-:Y:S01]  /*5020*/  @!UP2 UIMAD UR7, UR6, UR22, UR7 ;  /* 0x000000160607a2a4 */ /* 0x000fe2000f8e0207 */
[----:B------:R-:W-:Y:S11]  /*5030*/  BRA.U UP3, `(.L_x_95) ;  /* 0x0000000103107547 */ /* 0x000ff6000b800000 */
[----:B------:R-:W-:Y:S04]  /*5040*/  MOV R7, UR34 ;  /* 0x0000002200077c02 */ /* 0x000fe80008000f00 */
[----:B------:R-:W-:Y:S04]  /*5050*/  SHF.L.U32 R7, R7, 0x1f, RZ ;  /* 0x0000001f07077819 */ /* 0x000fe800000006ff */
[----:B------:R-:W2:Y:S02]  /*5060*/  SYNCS.PHASECHK.TRANS64.TRYWAIT P2, [UR17+0xb8], R7 ;  /* 0x0000b807ff0075a7 */ /* 0x000ea40008041111 */
[----:B--2---:R-:W-:Y:S05]  /*5070*/  @!P2 BRA `(.L_x_96) ;  /* 0x000000340028a947 */ /* 0x004fea0003800000 */
.L_x_95:
[----:B------:R-:W-:Y:S05]  /*5080*/  @!P1 BRA `(.L_x_97) ;  /* 0x0000000000309947 */ /* 0x000fea0003800000 */
[----:B------:R-:W-:Y:S01]  /*5090*/  ISETP.NE.U32.AND P1, PT, R2, RZ, PT ;  /* 0x000000ff0200720c */ /* 0x000fe20003f25070 */
[----:B------:R-:W2:Y:S01]  /*50a0*/  LDCU.64 UR4, c[0x0][0x358] ;  /* 0x00006b00ff0477ac */ /* 0x000ea20008000a00 */
[----:B------:R-:W-:Y:S02]  /*50b0*/  IMAD.MOV.U32 R141, RZ, RZ, 0x1 ;  /* 0x00000001ff8d7424 */ /* 0x000fe400078e00ff */
[----:B------:R-:W-:Y:S11]  /*50c0*/  ISETP.NE.AND.EX P1, PT, R3, RZ, PT, P1 ;  /* 0x000000ff0300720c */ /* 0x000ff60003f25310 */
[----:B------:R-:W-:Y:S02]  /*50d0*/  @!UPT UIADD3 URZ, UPT, UPT, URZ, URZ, URZ ;  /* 0x000000fffffff290 */ /* 0x000fe4000fffe0ff */
[----:B------:R-:W3:Y:S01]  /*50e0*/  @P1 LDC.64 R8, c[0x0][0x888] ;  /* 0x00022200ff081b82 */ /* 0x000ee20000000a00 */
[----:B-1----:R-:W-:Y:S04]  /*50f0*/  @P1 IMAD R0, R4, UR36, RZ ;  /* 0x0000002404001c24 */ /* 0x002fe8000f8e02ff */
[----:B---3--:R-:W-:Y:S04]  /*5100*/  @P1 IMAD.WIDE R8, R0, 0x4, R8 ;  /* 0x0000000400081825 */ /* 0x008fe800078e0208 */
[----:B------:R-:W-:Y:S01]  /*5110*/  HFMA2 R0, -RZ, RZ, 0, 5.9604644775390625e-08 ;  /* 0x00000001ff007431 */ /* 0x000fe200000001ff */
[----:B--2--5:R2:W5:Y:S04]  /*5120*/  @P1 LDG.E R71, desc[UR4][R8.64] ;  /* 0x0000000408471981 */ /* 0x024568000c1e1900 */
[----:B------:R-:W-:Y:S01]  /*5130*/  @!P1 PRMT R141, R0, 0x7610, R141 ;  /* 0x00007610008d9816 */ /* 0x000fe2000000008d */
[----:B--2---:R-:W3:Y:S06]  /*5140*/  @!P1 LDC R71, c[0x0][0x880] ;  /* 0x00022000ff479b82 */ /* 0x004eec0000000800 */
.L_x_97:
[----:B---3-5:R-:W-:Y:S01]  /*5150*/  @!P0 FSETP.EQ.AND P1, PT, R71, RZ, PT ;  /* 0x000000ff4700820b */ /* 0x028fe20003f22000 */
[----:B------:R-:W-:Y:S01]  /*5160*/  @!UPT UIADD3 URZ, UPT, UPT, URZ, URZ, URZ ;  /* 0x000000fffffff290 */ /* 0x000fe2000fffe0ff */
[----:B------:R-:W-:Y:S11]  /*5170*/  @!P0 BRA `(.L_x_98) ;  /* 0x0000000000188947 */ /* 0x000ff60003800000 */
[----:B------:R-:W-:Y:S02]  /*5180*/  LOP3.LUT P0, RZ, R141, 0xff, RZ, 0xc0, !PT ;  /* 0x000000ff8dff7812 */ /* 0x000fe4000780c0ff */
[----:B------:R-:W-:Y:S04]  /*5190*/  ISETP.NE.U32.AND P1, PT, R2, RZ, PT ;  /* 0x000000ff0200720c */ /* 0x000fe80003f25070 */
[----:B------:R-:W-:Y:S04]  /*51a0*/  ISETP.NE.AND.EX P1, PT, R3, RZ, PT, P1 ;  /* 0x000000ff0300720c */ /* 0x000fe80003f25310 */
[----:B------:R-:W-:Y:S03]  /*51b0*/  PLOP3.LUT P1, PT, P1, PT, PT, 0x8, 0x80 ;  /* 0x000000000080781c */ /* 0x000fe60000f2e170 */
[----:B------:R-:W-:Y:S11]  /*51c0*/  @P0 FSETP.EQ.AND P1, PT, R71, RZ, PT ;  /* 0x000000ff4700020b */ /* 0x000ff60003f22000 */
[----:B------:R-:W-:Y:S02]  /*51d0*/  @!UPT UIADD3 URZ, UPT, UPT, URZ, URZ, URZ ;  /* 0x000000fffffff290 */ /* 0x000fe4000fffe0ff */
.L_x_98:
[----:B------:R-:W2:Y:S01]  /*51e0*/  SYNCS.PHASECHK.TRANS64.TRYWAIT P0, [UR17+0xa8], R6 ;  /* 0x0000a806ff0075a7 */ /* 0x000ea20008001111 */
[----:B------:R-:W-:Y:S02]  /*51f0*/  ELECT P2, URZ, PT ;  /* 0x0000000000ff782f */ /* 0x000fe40003840000 */
[----:B------:R-:W-:Y:S01]  /*5200*/  IADD3 R14, PT, PT, R14, 0x1, RZ ;  /* 0x000000010e0e7810 */ /* 0x000fe20007ffe0ff */
[----:B--2---:R-:W-:Y:S10]  /*5210*/  @!P0 BRA `(.L_x_99) ;  /* 0x0000003000d88947 */ /* 0x004ff40003800000 */
.L_x_165:
[----:B------:R-:W-:Y:S01]  /*5220*/  PLOP3.LUT P1, PT, P1, P2, PT, 0xf2, 0x2f ;  /* 0x00000000002f781c */ /* 0x000fe20000f25e72 */
[----:B------:R-:W-:Y:S01]  /*5230*/  UMOV UR18, 0x0 ;  /* 0x0000000000127882 */ /* 0x000fe20000000000 */
[----:B------:R-:W-:Y:S01]  /*5240*/  UMOV UR19, 0x10000000 ;  /* 0x1000000000137882 */ /* 0x000fe20000000000 */
[----:B------:R-:W-:Y:S01]  /*5250*/  UMOV UR12, UR36 ;  /* 0x00000024000c7c82 */ /* 0x000fe20008000000 */
[----:B------:R-:W-:Y:S01]  /*5260*/  LOP3.LUT R15, R15, 0x1, RZ, 0x3c, !PT ;  /* 0x000000010f0f7812 */ /* 0x000fe200078e3cff */
[----:B------:R-:W-:Y:S01]  /*5270*/  UPLOP3.LUT UP3, UPT, UPT, UPT, UPT, 0x80, 0x8 ;  /* 0x000000000008789c */ /* 0x000fe20003f6f070 */
[----:B------:R-:W-:Y:S07]  /*5280*/  UMOV UR36, UR24 ;  /* 0x0000001800247c82 */ /* 0x000fee0008000000 */
[----:B-1----:R-:W-:Y:S01]  /*5290*/  @!P1 IADD3 R6, P0, PT, R16, 0x580, RZ ;  /* 0x0000058010069810 */ /* 0x002fe20007f1e0ff */
[----:B------:R-:W-:Y:S03]  /*52a0*/  VOTEU.ALL UP0, P1 ;  /* 0x0000000000ff7886 */ /* 0x000fe60000800000 */
[----:B------:R-:W-:Y:S01]  /*52b0*/  @!P1 R2UR UR5, R6 ;  /* 0x00000000060592ca */ /* 0x000fe200000e0000 */
[----:B------:R-:W-:Y:S01]  /*52c0*/  @!P1 IMAD.X R0, RZ, RZ, R17, P0 ;  /* 0x000000ffff009224 */ /* 0x000fe200000e0611 */
[----:B------:R-:W-:Y:S01]  /*52d0*/  @!UP0 USHF.L.U32 UR10, UR45, 0x6, URZ ;  /* 0x000000062d0a8899 */ /* 0x000fe200080006ff */
[----:B------:R-:W-:Y:S01]  /*52e0*/  ISETP.NE.AND P0, PT, R14, 0x2, PT ;  /* 0x000000020e00780c */ /* 0x000fe20003f05270 */
[----:B------:R-:W-:Y:S02]  /*52f0*/  @!UP0 USHF.L.U32 UR11, UR46, 0x7, URZ ;  /* 0x000000072e0b8899 */ /* 0x000fe400080006ff */
[----:B------:R-:W-:Y:S01]  /*5300*/  @!P1 R2UR UR4, R0 ;  /* 0x00000000000492ca */ /* 0x000fe200000e0000 */
[----:B------:R-:W-:Y:S01]  /*5310*/  @!UP0 UIADD3 UR8, UPT, UPT, UR17, 0x200, URZ ;  /* 0x0000020011088890 */ /* 0x000fe2000fffe0ff */
[----:B------:R-:W-:Y:S01]  /*5320*/  SEL R0, RZ, 0x1, P0 ;  /* 0x00000001ff007807 */ /* 0x000fe20000000000 */
[----:B------:R-:W-:Y:S01]  /*5330*/  @!UP0 UIADD3 UR9, UPT, UPT, UR17, 0xa0, URZ ;  /* 0x000000a011098890 */ /* 0x000fe2000fffe0ff */
[----:B------:R-:W-:Y:S01]  /*5340*/  SEL R14, R14, RZ, P0 ;  /* 0x000000ff0e0e7207 */ /* 0x000fe20000000000 */
[----:B------:R-:W-:Y:S01]  /*5350*/  VOTEU.ALL UP0, P1 ;  /* 0x0000000000ff7886 */ /* 0x000fe20000800000 */
[----:B------:R-:W-:Y:S01]  /*5360*/  LOP3.LUT R13, R13, R0, RZ, 0x3c, !PT ;  /* 0x000000000d0d7212 */ /* 0x000fe200078e3cff */
[----:B------:R-:W-:Y:S01]  /*5370*/  IMAD.U32 R6, RZ, RZ, UR5 ;  /* 0x00000005ff067e24 */ /* 0x000fe2000f8e00ff */
[----:B------:R-:W-:Y:S02]  /*5380*/  UIADD3 UR45, UPT, UPT, UR7, UR55, URZ ;  /* 0x00000037072d7290 */ /* 0x000fe4000fffe0ff */
[----:B------:R-:W-:Y:S03]  /*5390*/  UIADD3 UR46, UPT, UPT, UR13, UR58, URZ ;  /* 0x0000003a0d2e7290 */ /* 0x000fe6000fffe0ff */
[----:B------:R-:W-:Y:S01]  /*53a0*/  IMAD.U32 R7, RZ, RZ, UR4 ;  /* 0x00000004ff077e24 */ /* 0x000fe2000f8e00ff */
[----:B------:R-:W-:Y:S04]  /*53b0*/  @!P1 R2UR UR4, R6 ;  /* 0x00000000060492ca */ /* 0x000fe800000e0000 */
[----:B------:R-:W-:Y:S11]  /*53c0*/  @!P1 R2UR UR5, R7 ;  /* 0x00000000070592ca */ /* 0x000ff600000e0000 */
[----:B------:R-:W-:Y:S02]  /*53d0*/  @!UPT UIADD3 URZ, UPT, UPT, URZ, URZ, URZ ;  /* 0x000000fffffff290 */ /* 0x000fe4000fffe0ff */
[----:B------:R2:W-:Y:S01]  /*53e0*/  @!UP0 UTMALDG.3D [UR8], [UR4], desc[UR18] ;  /* 0x00001208040085b4 */ /* 0x0005e20008011000 */
[----:B------:R2:W-:Y:S01]  /*53f0*/  @!P1 SYNCS.ARRIVE.TRANS64.RED.A0TR RZ, [UR17+0xa0], R12 ;  /* 0x0000a00cffff99a7 */ /* 0x0005e20008300411 */
[----:B------:R-:W-:Y:S01]  /*5400*/  SYNCS.ARRIVE.TRANS64.RED.A1T0 RZ, [UR27], RZ ;  /* 0x000000ffffff79a7 */ /* 0x000fe2000810041b */
[----:B------:R-:W-:Y:S05]  /*5410*/  BRA.U UP1, `(.L_x_100) ;  /* 0xfffffff5018c7547 */ /* 0x000fea000b83ffff */
[----:B------:R-:W-:Y:S07]  /*5420*/  MOV R0, UR17 ;  /* 0x0000001100007c02 */ /* 0x000fee0008000f00 */
.L_x_101:
[----:B-1----:R-:W-:-:S04]  /*5430*/  SHF.L.U32 R2, R15, 0x1f, RZ ;  /* 0x0000001f0f027819 */ /* 0x002fc800000006ff */
[----:B------:R1:W3:Y:S03]  /*5440*/  SYNCS.PHASECHK.TRANS64.TRYWAIT P0, [R0+URZ+0xa8], R2 ;  /* 0x0000a802000075a7 */ /* 0x0002e600080011ff */
[----:B---3--:R-:W-:Y:S05]  /*5450*/  @!P0 NANOSLEEP.SYNCS 0x989680 ;  /* 0x009896800000895d */ /* 0x008fea0003900000 */
[----:B------:R-:W3:Y:S02]  /*5460*/  @!P0 SYNCS.PHASECHK.TRANS64 P0, [R0+URZ+0xa8], R2 ;  /* 0x0000a802000085a7 */ /* 0x000ee400080010ff */
[----:B--23--:R-:W-:Y:S05]  /*5470*/  @P0 EXIT ;  /* 0x000000000000094d */ /* 0x00cfea0003800000 */
[----:B------:R-:W-:Y:S05]  /*5480*/  BRA `(.L_x_101) ;  /* 0xfffffffc00e87947 */ /* 0x000fea000383ffff */
.L_x_92:
[----:B------:R-:W-:-:S06]  /*5490*/  UISETP.GE.AND UP0, UPT, UR13, 0x4, UPT ;  /* 0x000000040d00788c */ /* 0x000fcc000bf06270 */
[----:B------:R-:W-:-:S13]  /*54a0*/  PLOP3.LUT P0, PT, PT, PT, UP0, 0x80, 0x8 ;  /* 0x000000000008781c */ /* 0x000fda0003f0f008 */
[----:B------:R-:W-:Y:S05]  /*54b0*/  @!P0 EXIT ;  /* 0x000000000000894d */ /* 0x000fea0003800000 */
[----:B------:R-:W1:Y:S08]  /*54c0*/  S2UR UR4, SR_CgaCtaId ;  /* 0x00000000000479c3 */ /* 0x000e700000008800 */
[----:B------:R-:W-:Y:S01]  /*54d0*/  BAR.SYNC.DEFER_BLOCKING 0x6, 0xa0 ;  /* 0x0182800000007b1d */ /* 0x000fe20000010000 */
[C---:B------:R-:W-:Y:S01]  /*54e0*/  IMAD.SHL.U32 R4, R131.reuse, 0x40, RZ ;  /* 0x0000004083047824 */ /* 0x040fe200078e00ff */
[----:B------:R-:W-:Y:S01]  /*54f0*/  CS2R R146, SRZ ;  /* 0x0000000000927805 */ /* 0x000fe2000001ff00 */
[C---:B------:R-:W-:Y:S01]  /*5500*/  IMAD.SHL.U32 R140, R131.reuse, 0x8, RZ ;  /* 0x00000008838c7824 */ /* 0x040fe200078e00ff */
[----:B------:R-:W-:Y:S01]  /*5510*/  CS2R R144, SRZ ;  /* 0x0000000000907805 */ /* 0x000fe2000001ff00 */
[C---:B------:R-:W-:Y:S01]  /*5520*/  IMAD.SHL.U32 R148, R131.reuse, 0x10, RZ ;  /* 0x0000001083947824 */ /* 0x040fe200078e00ff */
[----:B------:R-:W-:Y:S01]  /*5530*/  UMOV UR44, 0x400 ;  /* 0x00000400002c7882 */ /* 0x000fe20000000000 */
[----:B------:R-:W-:Y:S01]  /*5540*/  LOP3.LUT R5, R4, 0x180, RZ, 0xc0, !PT ;  /* 0x0000018004057812 */ /* 0x000fe200078ec0ff */
[----:B------:R-:W2:Y:S01]  /*5550*/  LDC.64 R136, c[0x0][0x888] ;  /* 0x00022200ff887b82 */ /* 0x000ea20000000a00 */
[----:B------:R-:W-:Y:S01]  /*5560*/  IMAD.U32 R69, R131, 0x10000, RZ ;  /* 0x0001000083457824 */ /* 0x000fe200078e00ff */
[----:B------:R-:W-:Y:S01]  /*5570*/  LOP3.LUT R150, R148, 0x20, RZ, 0xc0, !PT ;  /* 0x0000002094967812 */ /* 0x000fe200078ec0ff */
[----:B------:R-:W-:Y:S01]  /*5580*/  IMAD.MOV.U32 R68, RZ, RZ, RZ ;  /* 0x000000ffff447224 */ /* 0x000fe200078e00ff */
[----:B------:R-:W-:Y:S01]  /*5590*/  LOP3.LUT R140, R5, 0x30, R140, 0xf8, !PT ;  /* 0x00000030058c7812 */ /* 0x000fe200078ef88c */
[----:B------:R-:W3:Y:S01]  /*55a0*/  LDCU UR53, c[0x0][0x370] ;  /* 0x00006e00ff3577ac */ /* 0x000ee20008000800 */
[----:B------:R-:W-:-:S02]  /*55b0*/  LOP3.LUT R69, R69, 0x600000, RZ, 0xc0, !PT ;  /* 0x0060000045457812 */ /* 0x000fc400078ec0ff */
[----:B------:R-:W4:Y:S01]  /*55c0*/  LDC.64 R138, c[0x0][0x890] ;  /* 0x00022400ff8a7b82 */ /* 0x000f220000000a00 */
[----:B------:R-:W-:Y:S01]  /*55d0*/  LOP3.LUT R140, R140, 0x1e40, R4, 0xf8, !PT ;  /* 0x00001e408c8c7812 */ /* 0x000fe200078ef804 */
[----:B------:R-:W2:Y:S01]  /*55e0*/  LDCU.64 UR62, c[0x0][0x348] ;  /* 0x00006900ff3e77ac */ /* 0x000ea20008000a00 */
[----:B------:R-:W-:Y:S01]  /*55f0*/  LOP3.LUT R148, R148, 0x40, RZ, 0xc0, !PT ;  /* 0x0000004094947812 */ /* 0x000fe200078ec0ff */
[----:B------:R-:W2:Y:S04]  /*5600*/  LDCU UR41, c[0x0][0xb0c] ;  /* 0x00016180ff2977ac */ /* 0x000ea80008000800 */
[----:B------:R-:W2:Y:S01]  /*5610*/  LDC.64 R134, c[0x0][0x8b0] ;  /* 0x00022c00ff867b82 */ /* 0x000ea20000000a00 */
[----:B-1----:R-:W-:Y:S01]  /*5620*/  ULEA UR44, UR4, UR44, 0x18 ;  /* 0x0000002c042c7291 */ /* 0x002fe2000f8ec0ff */
[----:B------:R-:W1:Y:S06]  /*5630*/  LDCU UR61, c[0x0][0xb20] ;  /* 0x00016400ff3d77ac */ /* 0x000e6c0008000800 */
[----:B------:R-:W1:Y:S01]  /*5640*/  LDC.64 R132, c[0x0][0x8a8] ;  /* 0x00022a00ff847b82 */ /* 0x000e620000000a00 */
[----:B------:R-:W-:Y:S01]  /*5650*/  VIADD R149, R140, UR44 ;  /* 0x0000002c8c957c36 */ /* 0x000fe20008000000 */
[----:B------:R-:W-:Y:S01]  /*5660*/  UIADD3 UR4, UPT, UPT, UR44, 0x2200, URZ ;  /* 0x000022002c047890 */ /* 0x000fe2000fffe0ff */
[----:B------:R-:W3:Y:S01]  /*5670*/  LDS R0, [UR44+0x170] ;  /* 0x0001702cff007984 */ /* 0x000ee20008000800 */
[----:B------:R-:W1:Y:S02]  /*5680*/  LDCU UR39, c[0x0][0xb30] ;  /* 0x00016600ff2777ac */ /* 0x000e640008000800 */
[----:B------:R-:W-:-:S02]  /*5690*/  IADD3 R150, PT, PT, -R150, 0x200, R149 ;  /* 0x0000020096967810 */ /* 0x000fc40007ffe195 */
[----:B------:R-:W-:Y:S01]  /*56a0*/  IADD3 R149, PT, PT, -R148, 0x200, R149 ;  /* 0x0000020094957810 */ /* 0x000fe20007ffe195 */
[----:B------:R-:W-:Y:S01]  /*56b0*/  IMAD.U32 R151, RZ, RZ, UR4 ;  /* 0x00000004ff977e24 */ /* 0x000fe2000f8e00ff */
[----:B------:R-:W1:Y:S01]  /*56c0*/  LDCU.64 UR56, c[0x0][0x888] ;  /* 0x00011100ff3877ac */ /* 0x000e620008000a00 */
[----:B------:R-:W-:Y:S01]  /*56d0*/  IMAD.IADD R148, R150, 0x1, -R148 ;  /* 0x0000000196947824 */ /* 0x000fe200078e0a94 */
[----:B------:R-:W1:Y:S01]  /*56e0*/  LDCU.64 UR42, c[0x0][0xb28] ;  /* 0x00016500ff2a77ac */ /* 0x000e620008000a00 */
[----:B------:R-:W1:Y:S01]  /*56f0*/  LDCU.128 UR48, c[0x0][0xb10] ;  /* 0x00016200ff3077ac */ /* 0x000e620008000c00 */
[----:B------:R-:W1:Y:S01]  /*5700*/  LDCU UR52, c[0x0][0x374] ;  /* 0x00006e80ff3477ac */ /* 0x000e620008000800 */
[----:B------:R-:W-:Y:S01]  /*5710*/  UIADD3 UR59, UPT, UPT, UR44, 0x200, URZ ;  /* 0x000002002c3b7890 */ /* 0x000fe2000fffe0ff */
[----:B--234-:R-:W-:-:S11]  /*5720*/  IMAD.IADD R69, R0, 0x1, R69 ;  /* 0x0000000100457824 */ /* 0x01cfd600078e0245 */
.L_x_119:
[----:B------:R-:W-:Y:S02]  /*5730*/  LEA R3, R144, UR44, 0x3 ;  /* 0x0000002c90037c11 */ /* 0x000fe4000f8e18ff */
[----:B------:R-:W-:Y:S02]  /*5740*/  SHF.L.U32 R0, R146, 0x1f, RZ ;  /* 0x0000001f92007819 */ /* 0x000fe400000006ff */
[----:B------:R-:W-:Y:S02]  /*5750*/  LEA R4, R144, UR44, 0x4 ;  /* 0x0000002c90047c11 */ /* 0x000fe4000f8e20ff */
[----:B--2---:R-:W2:Y:S02]  /*5760*/  SYNCS.PHASECHK.TRANS64.TRYWAIT P0, [R3+URZ+0xc0], R0 ;  /* 0x0000c000030075a7 */ /* 0x004ea400080011ff */
[----:B-12---:R-:W-:Y:S05]  /*5770*/  @!P0 BRA `(.L_x_102) ;  /* 0x0000002c00988947 */ /* 0x006fea0003800000 */
.L_x_166:
[----:B------:R-:W3:Y:S01]  /*5780*/  LDS.128 R4, [R4+0x150] ;  /* 0x0001500004047984 */ /* 0x000ee20000000c00 */
[----:B------:R-:W-:Y:S01]  /*5790*/  UISETP.GE.AND UP0, UPT, UR40, 0x1, UPT ;  /* 0x000000012800788c */ /* 0x000fe2000bf06270 */
[----:B------:R-:W-:Y:S01]  /*57a0*/  @!PT LDS RZ, [RZ] ;  /* 0x00000000fffff984 */ /* 0x000fe20000000800 */
[----:B------:R-:W-:Y:S01]  /*57b0*/  @!PT LDS RZ, [RZ] ;  /* 0x00000000fffff984 */ /* 0x000fe20000000800 */
[----:B------:R-:W-:Y:S01]  /*57c0*/  @!PT LDS RZ, [RZ] ;  /* 0x00000000fffff984 */ /* 0x000fe20000000800 */
[----:B------:R-:W-:Y:S01]  /*57d0*/  @!PT LDS RZ, [RZ] ;  /* 0x00000000fffff984 */ /* 0x000fe20000000800 */
[----:B------:R4:W-:Y:S06]  /*57e0*/  MEMBAR.ALL.CTA ;  /* 0x0000000000007992 */ /* 0x0009ec0000008000 */
[----:B----4-:R-:W4:Y:S01]  /*57f0*/  FENCE.VIEW.ASYNC.S ;  /* 0x00000000000073c6 */ /* 0x010f220000000000 */
[----:B---3--:R-:W-:Y:S11]  /*5800*/  LOP3.LUT P0, RZ, R6, 0x1, RZ, 0xc0, !PT ;  /* 0x0000000106ff7812 */ /* 0x008ff6000780c0ff */
[----:B------:R-:W-:Y:S02]  /*5810*/  @!UPT UIADD3 URZ, UPT, UPT, URZ, URZ, URZ ;  /* 0x000000fffffff290 */ /* 0x000fe4000fffe0ff */
[----:B----4-:R-:W-:Y:S01]  /*5820*/  VOTEU.ANY UP1, P0 ;  /* 0x0000000000ff7886 */ /* 0x010fe20000020100 */
[----:B------:R-:W-:Y:S01]  /*5830*/  PLOP3.LUT P0, PT, PT, PT, UP1, 0x80, 0x8 ;  /* 0x000000000008781c */ /* 0x000fe20003f0f018 */
[----:B------:R-:W-:Y:S11]  /*5840*/  UP2UR UR47, UPR, URZ, 0x2 ;  /* 0x00000002ff2f7883 */ /* 0x000ff60008000000 */
[----:B------:R-:W-:Y:S01]  /*5850*/  @!UPT UIADD3 URZ, UPT, UPT, URZ, URZ, URZ ;  /* 0x000000fffffff290 */ /* 0x000fe2000fffe0ff */
        /* <DEDUP_REMOVED lines=13> */
[----:B-1----:R-:W-:Y:S02]  /*5930*/  UIMAD.WIDE.U32 UR4, UR52, UR51, URZ ;  /* 0x00000033340472a5 */ /* 0x002fe4000f8e00ff */
[----:B------:R-:W-:Y:S02]  /*5940*/  UIMAD.WIDE.U32 UR6, UR53, UR48, URZ ;  /* 0x00000030350672a5 */ /* 0x000fe4000f8e00ff */
[----:B------:R-:W-:Y:S02]  /*5950*/  UISETP.NE.AND UP0, UPT, UR50, 0x1, UPT ;  /* 0x000000013200788c */ /* 0x000fe4000bf05270 */
[----:B------:R-:W-:Y:S02]  /*5960*/  UIMAD.WIDE.U32 UR8, UR37, UR51, URZ ;  /* 0x00000033250872a5 */ /* 0x000fe4000f8e00ff */
[----:B------:R-:W-:Y:S02]  /*5970*/  UIMAD.WIDE.U32 UR10, UR38, UR48, URZ ;  /* 0x00000030260a72a5 */ /* 0x000fe4000f8e00ff */
[----:B------:R-:W-:Y:S02]  /*5980*/  UISETP.NE.AND UP1, UPT, UR41, 0x1, UPT ;  /* 0x000000012900788c */ /* 0x000fe4000bf25270 */
[----:B------:R-:W-:Y:S01]  /*5990*/  UISETP.NE.AND UP2, UPT, UR40, 0x1, UPT ;  /* 0x000000012800788c */ /* 0x000fe2000bf45270 */
[----:B------:R-:W-:Y:S02]  /*59a0*/  UMOV UR4, UR5 ;  /* 0x0000000500047c82 */ /* 0x000fe40008000000 */
[----:B------:R-:W-:Y:S03]  /*59b0*/  USHF.R.U32.HI UR5, URZ, UR61, UR4 ;  /* 0x0000003dff057299 */ /* 0x000fe60008011604 */
[----:B------:R-:W-:Y:S02]  /*59c0*/  UMOV UR4, UR7 ;  /* 0x0000000700047c82 */ /* 0x000fe40008000000 */
[----:B------:R-:W-:Y:S02]  /*59d0*/  USHF.R.U32.HI UR7, URZ, UR49, UR4 ;  /* 0x00000031ff077299 */ /* 0x000fe40008011604 */
[----:B------:R-:W-:Y:S02]  /*59e0*/  USEL UR4, UR52, UR5, !UP0 ;  /* 0x0000000534047287 */ /* 0x000fe4000c000000 */
[----:B------:R-:W-:Y:S01]  /*59f0*/  USEL UR7, UR53, UR7, !UP1 ;  /* 0x0000000735077287 */ /* 0x000fe2000c800000 */
[----:B------:R-:W-:Y:S01]  /*5a00*/  UMOV UR5, UR9 ;  /* 0x0000000900057c82 */ /* 0x000fe20008000000 */
[----:B------:R-:W-:Y:S02]  /*5a10*/  UIMAD.WIDE.U32 UR8, UR4, UR42, URZ ;  /* 0x0000002a040872a5 */ /* 0x000fe4000f8e00ff */
[----:B------:R-:W-:Y:S03]  /*5a20*/  USHF.R.U32.HI UR6, URZ, UR61, UR5 ;  /* 0x0000003dff067299 */ /* 0x000fe60008011605 */
[----:B------:R-:W-:Y:S01]  /*5a30*/  UMOV UR5, UR11 ;  /* 0x0000000b00057c82 */ /* 0x000fe20008000000 */
[----:B------:R-:W-:Y:S02]  /*5a40*/  UIMAD.WIDE.U32 UR10, UR7, UR42, URZ ;  /* 0x0000002a070a72a5 */ /* 0x000fe4000f8e00ff */
[----:B------:R-:W-:Y:S02]  /*5a50*/  USHF.R.U32.HI UR12, URZ, UR49, UR5 ;  /* 0x00000031ff0c7299 */ /* 0x000fe40008011605 */
[----:B------:R-:W-:Y:S01]  /*5a60*/  USEL UR6, UR37, UR6, !UP0 ;  /* 0x0000000625067287 */ /* 0x000fe2000c000000 */
[----:B------:R-:W-:Y:S02]  /*5a70*/  UMOV UR5, UR9 ;  /* 0x0000000900057c82 */ /* 0x000fe40008000000 */
[----:B------:R-:W-:Y:S01]  /*5a80*/  UMOV UR10, UR11 ;  /* 0x0000000b000a7c82 */ /* 0x000fe20008000000 */
[----:B------:R-:W-:Y:S02]  /*5a90*/  @UP2 USHF.R.U32.HI UR4, URZ, UR43, UR5 ;  /* 0x0000002bff042299 */ /* 0x000fe40008011605 */
[----:B------:R-:W-:Y:S02]  /*5aa0*/  @UP2 USHF.R.U32.HI UR7, URZ, UR43, UR10 ;  /* 0x0000002bff072299 */ /* 0x000fe4000801160a */
[----:B------:R-:W-:Y:S02]  /*5ab0*/  UIMAD UR4, UR40, UR4, URZ ;  /* 0x00000004280472a4 */ /* 0x000fe4000f8e02ff */
[----:B------:R-:W-:Y:S02]  /*5ac0*/  UIMAD.WIDE.U32 UR10, UR6, UR42, URZ ;  /* 0x0000002a060a72a5 */ /* 0x000fe4000f8e00ff */
[----:B------:R-:W-:Y:S02]  /*5ad0*/  USEL UR5, UR38, UR12, !UP1 ;  /* 0x0000000c26057287 */ /* 0x000fe4000c800000 */
[----:B------:R-:W-:Y:S02]  /*5ae0*/  UIMAD UR8, UR40, UR7, URZ ;  /* 0x00000007280872a4 */ /* 0x000fe4000f8e02ff */
[----:B------:R-:W-:Y:S03]  /*5af0*/  UISETP.GE.AND UP0, UPT, UR6, UR4, UPT ;  /* 0x000000040600728c */ /* 0x000fe6000bf06270 */
[----:B------:R-:W-:Y:S01]  /*5b00*/  UMOV UR4, UR11 ;  /* 0x0000000b00047c82 */ /* 0x000fe20008000000 */
[----:B------:R-:W-:Y:S02]  /*5b10*/  UISETP.GE.OR UP0, UPT, UR5, UR8, UP0 ;  /* 0x000000080500728c */ /* 0x000fe40008706670 */
[----:B------:R-:W-:Y:S02]  /*5b20*/  USHF.R.U32.HI UR4, URZ, UR43, UR4 ;  /* 0x0000002bff047299 */ /* 0x000fe40008011604 */
[----:B------:R-:W-:Y:S02]  /*5b30*/  UIMAD.WIDE.U32 UR8, UR5, UR42, URZ ;  /* 0x0000002a050872a5 */ /* 0x000fe4000f8e00ff */
[----:B------:R-:W-:Y:S02]  /*5b40*/  USEL UR11, UR6, UR4, !UP2 ;  /* 0x00000004060b7287 */ /* 0x000fe4000d000000 */
[----:B------:R-:W-:Y:S02]  /*5b50*/  UIADD3 UR8, UPT, UPT, -UR5, URZ, URZ ;  /* 0x000000ff05087290 */ /* 0x000fe4000fffe1ff */
[----:B------:R-:W-:Y:S01]  /*5b60*/  UIADD3 UR10, UPT, UPT, -UR11, URZ, URZ ;  /* 0x000000ff0b0a7290 */ /* 0x000fe2000fffe1ff */
[----:B------:R-:W-:Y:S01]  /*5b70*/  @!UP0 UMOV UR4, UR9 ;  /* 0x0000000900048c82 */ /* 0x000fe20008000000 */
[----:B------:R-:W-:Y:S02]  /*5b80*/  UIADD3 UR9, UPT, UPT, -UR6, URZ, URZ ;  /* 0x000000ff06097290 */ /* 0x000fe4000fffe1ff */
[----:B------:R-:W-:Y:S02]  /*5b90*/  @!UP0 USHF.R.U32.HI UR4, URZ, UR43, UR4 ;  /* 0x0000002bff048299 */ /* 0x000fe40008011604 */
[----:B------:R-:W-:Y:S02]  /*5ba0*/  UIMAD UR10, UR40, UR10, UR6 ;  /* 0x0000000a280a72a4 */ /* 0x000fe4000f8e0206 */
[----:B------:R-:W-:Y:S04]  /*5bb0*/  @!UP0 USEL UR4, UR5, UR4, !UP2 ;  /* 0x0000000405048287 */ /* 0x000fe8000d000000 */
[----:B------:R-:W-:Y:S02]  /*5bc0*/  @!UP0 UIMAD UR10, UR7, UR10, UR4 ;  /* 0x0000000a070a82a4 */ /* 0x000fe4000f8e0204 */
[----:B------:R-:W-:Y:S02]  /*5bd0*/  @!UP0 UIADD3 UR11, UPT, UPT, UR11, -UR4, URZ ;  /* 0x800000040b0b8290 */ /* 0x000fe4000fffe0ff */
[----:B------:R-:W-:Y:S02]  /*5be0*/  UIMAD UR7, UR41, UR8, UR38 ;  /* 0x00000008290772a4 */ /* 0x000fe4000f8e0226 */
[----:B------:R-:W-:Y:S02]  /*5bf0*/  @!UP0 UIMAD UR6, UR11, UR40, UR5 ;  /* 0x000000280b0682a4 */ /* 0x000fe4000f8e0205 */
[----:B------:R-:W-:Y:S01]  /*5c00*/  UIMAD UR4, UR50, UR9, UR37 ;  /* 0x00000009320472a4 */ /* 0x000fe2000f8e0225 */
[----:B------:R-:W-:Y:S02]  /*5c10*/  @!UP0 UMOV UR5, UR10 ;  /* 0x0000000a00058c82 */ /* 0x000fe40008000000 */
[----:B------:R-:W-:Y:S02]  /*5c20*/  UIMAD UR38, UR5, UR41, UR7 ;  /* 0x00000029052672a4 */ /* 0x000fe4000f8e0207 */
[----:B------:R-:W-:Y:S11]  /*5c30*/  UIMAD UR37, UR6, UR50, UR4 ;  /* 0x00000032062572a4 */ /* 0x000ff6000f8e0204 */
[----:B------:R-:W-:Y:S01]  /*5c40*/  @!UPT UIADD3 URZ, UPT, UPT, URZ, URZ, URZ ;  /* 0x000000fffffff290 */ /* 0x000fe2000fffe0ff */
.L_x_103:
[----:B-1----:R-:W-:Y:S01]  /*5c50*/  UISETP.NE.AND UP0, UPT, UR39, 0x1, UPT ;  /* 0x000000012700788c */ /* 0x002fe2000bf05270 */
[----:B------:R-:W-:Y:S10]  /*5c60*/  IADD3 R144, PT, PT, R144, 0x1, RZ ;  /* 0x0000000190907810 */ /* 0x000ff40007ffe0ff */
[----:B------:R-:W1:Y:S01]  /*5c70*/  @!UP0 LDCU.128 UR12, c[0x0][0xb10] ;  /* 0x00016200ff0c87ac */ /* 0x000e620008000c00 */
[----:B------:R-:W3:Y:S01]  /*5c80*/  @!UP0 LDCU UR5, c[0x0][0xb0c] ;  /* 0x00016180ff0587ac */ /* 0x000ee20008000800 */
[----:B------:R-:W4:Y:S01]  /*5c90*/  @!UP0 LDCU UR10, c[0x0][0xb20] ;  /* 0x00016400ff0a87ac */ /* 0x000f220008000800 */
[----:B-1----:R-:W-:Y:S02]  /*5ca0*/  UIMAD.WIDE.U32 UR8, UR38, UR12, URZ ;  /* 0x0000000c260872a5 */ /* 0x002fe4000f8e00ff */
[----:B------:R-:W-:Y:S02]  /*5cb0*/  UIMAD.WIDE.U32 UR6, UR37, UR15, URZ ;  /* 0x0000000f250672a5 */ /* 0x000fe4000f8e00ff */
[----:B------:R-:W-:Y:S03]  /*5cc0*/  @!UP0 UISETP.NE.AND UP1, UPT, UR14, 0x1, UPT ;  /* 0x000000010e00888c */ /* 0x000fe6000bf25270 */
[----:B------:R-:W-:Y:S01]  /*5cd0*/  @!UP0 UMOV UR4, UR9 ;  /* 0x0000000900048c82 */ /* 0x000fe20008000000 */
[----:B---3--:R-:W-:Y:S02]  /*5ce0*/  @!UP0 UISETP.NE.AND UP2, UPT, UR5, 0x1, UPT ;  /* 0x000000010500888c */ /* 0x008fe4000bf45270 */
[----:B------:R-:W-:Y:S01]  /*5cf0*/  @!UP0 USHF.R.U32.HI UR4, URZ, UR13, UR4 ;  /* 0x0000000dff048299 */ /* 0x000fe20008011604 */
[----:B------:R-:W-:Y:S02]  /*5d00*/  @!UP0 UMOV UR6, UR7 ;  /* 0x0000000700068c82 */ /* 0x000fe40008000000 */
[----:B----4-:R-:W-:Y:S02]  /*5d10*/  @!UP0 USHF.R.U32.HI UR6, URZ, UR10, UR6 ;  /* 0x0000000aff068299 */ /* 0x010fe40008011606 */
[----:B------:R-:W-:Y:S02]  /*5d20*/  @!UP0 USEL UR7, UR38, UR4, !UP2 ;  /* 0x0000000426078287 */ /* 0x000fe4000d000000 */
[----:B------:R-:W-:Y:S04]  /*5d30*/  @!UP0 USEL UR6, UR37, UR6, !UP1 ;  /* 0x0000000625068287 */ /* 0x000fe8000c800000 */
[----:B------:R-:W-:Y:S02]  /*5d40*/  @!UP0 UIADD3 UR4, UPT, UPT, -UR7, UR6, URZ ;  /* 0x0000000607048290 */ /* 0x000fe4000fffe1ff */
[----:B------:R-:W-:Y:S02]  /*5d50*/  @!UP0 UIADD3 UR6, UPT, UPT, UR7, -UR6, URZ ;  /* 0x8000000607068290 */ /* 0x000fe4000fffe0ff */
[----:B------:R-:W-:Y:S02]  /*5d60*/  @!UP0 UIMAD UR38, UR4, UR5, UR38 ;  /* 0x00000005042682a4 */ /* 0x000fe4000f8e0226 */
[----:B------:R-:W-:Y:S02]  /*5d70*/  @!UP0 UIMAD UR37, UR6, UR14, UR37 ;  /* 0x0000000e062582a4 */ /* 0x000fe4000f8e0225 */
[----:B------:R-:W-:Y:S09]  /*5d80*/  ULOP3.LUT UP0, URZ, UR59, 0x1b0, URZ, 0xc0, !UPT ;  /* 0x000001b03bff7892 */ /* 0x000ff2000f80c0ff */
[----:B------:R-:W-:Y:S05]  /*5d90*/  BRA.U !UP0, `(.L_x_104) ;  /* 0x0000000108407547 */ /* 0x000fea000b800000 */
[----:B------:R-:W1:Y:S01]  /*5da0*/  LDCU.64 UR8, c[0x4][0x80] ;  /* 0x01001000ff0877ac */ /* 0x000e620008000a00 */
[----:B------:R-:W-:Y:S01]  /*5db0*/  MOV R3, 0x0 ;  /* 0x0000000000037802 */ /* 0x000fe20000000f00 */
[----:B------:R-:W-:Y:S02]  /*5dc0*/  HFMA2 R12, -RZ, RZ, 0, 5.9604644775390625e-08 ;  /* 0x00000001ff0c7431 */ /* 0x000fe400000001ff */
[----:B------:R-:W-:Y:S02]  /*5dd0*/  IMAD.MOV.U32 R8, RZ, RZ, 0x70 ;  /* 0x00000070ff087424 */ /* 0x000fe400078e00ff */
[----:B------:R-:W-:Y:S01]  /*5de0*/  IMAD.MOV.U32 R13, RZ, RZ, RZ ;  /* 0x000000ffff0d7224 */ /* 0x000fe200078e00ff */
[----:B------:R-:W3:Y:S01]  /*5df0*/  LDCU.64 UR6, c[0x4][0x88] ;  /* 0x01001100ff0677ac */ /* 0x000ee20008000a00 */
[----:B------:R-:W4:Y:S01]  /*5e00*/  LDC.64 R2, c[0x4][R3] ;  /* 0x0100000003027b82 */ /* 0x000f220000000a00 */
[----:B------:R-:W2:Y:S01]  /*5e10*/  LDCU.64 UR4, c[0x4][0x8] ;  /* 0x01000100ff0477ac */ /* 0x000ea20008000a00 */
[----:B-1----:R-:W-:Y:S01]  /*5e20*/  MOV R5, UR9 ;  /* 0x0000000900057c02 */ /* 0x002fe20008000f00 */
[----:B------:R-:W-:Y:S01]  /*5e30*/  IMAD.U32 R4, RZ, RZ, UR8 ;  /* 0x00000008ff047e24 */ /* 0x000fe2000f8e00ff */
[----:B---3--:R-:W-:Y:S01]  /*5e40*/  MOV R7, UR7 ;  /* 0x0000000700077c02 */ /* 0x008fe20008000f00 */
[----:B------:R-:W-:Y:S01]  /*5e50*/  IMAD.U32 R6, RZ, RZ, UR6 ;  /* 0x00000006ff067e24 */ /* 0x000fe2000f8e00ff */
[----:B--2---:R-:W-:Y:S01]  /*5e60*/  MOV R11, UR5 ;  /* 0x00000005000b7c02 */ /* 0x004fe20008000f00 */
[----:B------:R-:W-:Y:S02]  /*5e70*/  IMAD.U32 R10, RZ, RZ, UR4 ;  /* 0x00000004ff0a7e24 */ /* 0x000fe4000f8e00ff */
[----:B------:R-:W-:Y:S07]  /*5e80*/  LEPC R20, `(.L_x_104) ;  /* 0x000000001014794e */ /* 0x000fee0000000000 */
[----:B----45:R-:W-:Y:S05]  /*5e90*/  CALL.ABS.NOINC R2 ;  /* 0x0000000002007343 */ /* 0x030fea0003c00000 */
.L_x_104:
[----:B------:R-:W-:Y:S01]  /*5ea0*/  LOP3.LUT P0, RZ, R151, 0x1b0, RZ, 0xc0, !PT ;  /* 0x000001b097ff7812 */ /* 0x000fe2000780c0ff */
[----:B------:R-:W-:Y:S11]  /*5eb0*/  BSSY.RECONVERGENT B6, `(.L_x_105) ;  /* 0x0000013000067945 */ /* 0x000ff60003800200 */
[----:B------:R-:W-:Y:S01]  /*5ec0*/  @!UPT UIADD3 URZ, UPT, UPT, URZ, URZ, URZ ;  /* 0x000000fffffff290 */ /* 0x000fe2000fffe0ff */
[----:B------:R-:W-:Y:S05]  /*5ed0*/  @!P0 BRA `(.L_x_106) ;  /* 0x0000000000408947 */ /* 0x000fea0003800000 */
        /* <DEDUP_REMOVED lines=16> */
.L_x_106:
[----:B------:R-:W-:Y:S05]  /*5fe0*/  BSYNC.RECONVERGENT B6 ;  /* 0x0000000000067941 */ /* 0x000fea0003800200 */
.L_x_105:
[----:B------:R-:W-:Y:S01]  /*5ff0*/  ISETP.NE.U32.AND P3, PT, R138, RZ, PT ;  /* 0x000000ff8a00720c */ /* 0x000fe20003f65070 */
[----:B------:R-:W-:Y:S01]  /*6000*/  UISETP.NE.AND UP1, UPT, UR60, URZ, UPT ;  /* 0x000000ff3c00728c */ /* 0x000fe2000bf25270 */
[----:B------:R-:W-:Y:S02]  /*6010*/  ISETP.NE.U32.AND P4, PT, R134, RZ, PT ;  /* 0x000000ff8600720c */ /* 0x000fe40003f85070 */
[----:B------:R-:W-:Y:S02]  /*6020*/  ISETP.NE.AND.EX P3, PT, R139, RZ, PT, P3 ;  /* 0x000000ff8b00720c */ /* 0x000fe40003f65330 */
[----:B------:R-:W-:Y:S02]  /*6030*/  PLOP3.LUT P1, PT, PT, PT, PT, 0x8, 0x80 ;  /* 0x000000000080781c */ /* 0x000fe40003f2e170 */
[----:B------:R-:W-:Y:S02]  /*6040*/  PLOP3.LUT P0, PT, PT, PT, UP1, 0x80, 0x8 ;  /* 0x000000000008781c */ /* 0x000fe40003f0f018 */
[----:B------:R-:W-:Y:S02]  /*6050*/  ISETP.NE.AND.EX P4, PT, R135, RZ, PT, P4 ;  /* 0x000000ff8700720c */ /* 0x000fe40003f85340 */
[----:B------:R-:W1:Y:S09]  /*6060*/  @UP1 LDCU.64 UR4, c[0x0][0x888] ;  /* 0x00011100ff0417ac */ /* 0x000e720008000a00 */
[----:B------:R-:W-:Y:S01]  /*6070*/  @P0 PLOP3.LUT P1, PT, P3, PT, PT, 0x80, 0x8 ;  /* 0x000000000008081c */ /* 0x000fe20001f2f070 */
[----:B-1----:R-:W-:Y:S04]  /*6080*/  @UP1 UISETP.NE.U32.AND UP0, UPT, UR4, URZ, UPT ;  /* 0x000000ff0400128c */ /* 0x002fe8000bf05070 */
[----:B------:R-:W-:Y:S04]  /*6090*/  @UP1 UISETP.NE.AND.EX UP0, UPT, UR5, URZ, UPT, UP0 ;  /* 0x000000ff0500128c */ /* 0x000fe8000bf05300 */
[----:B------:R-:W-:Y:S01]  /*60a0*/  @UP1 USEL UR4, URZ, 0xffffffff, UP0 ;  /* 0xffffffffff041887 */ /* 0x000fe20008000000 */
[----:B------:R-:W-:Y:S11]  /*60b0*/  @!P3 BRA `(.L_x_107) ;  /* 0x000000000030b947 */ /* 0x000ff60003800000 */
[----:B------:R-:W-:Y:S01]  /*60c0*/  ISETP.NE.U32.AND P2, PT, R136, RZ, PT ;  /* 0x000000ff8800720c */ /* 0x000fe20003f45070 */
[----:B------:R-:W1:Y:S01]  /*60d0*/  LDCU.64 UR6, c[0x0][0x358] ;  /* 0x00006b00ff0677ac */ /* 0x000e620008000a00 */
[----:B------:R-:W-:Y:S02]  /*60e0*/  IMAD.MOV.U32 R141, RZ, RZ, 0x1 ;  /* 0x00000001ff8d7424 */ /* 0x000fe400078e00ff */
[----:B------:R-:W-:Y:S11]  /*60f0*/  ISETP.NE.AND.EX P2, PT, R137, RZ, PT, P2 ;  /* 0x000000ff8900720c */ /* 0x000ff60003f45320 */
[----:B------:R-:W-:Y:S02]  /*6100*/  @!UPT UIADD3 URZ, UPT, UPT, URZ, URZ, URZ ;  /* 0x000000fffffff290 */ /* 0x000fe4000fffe0ff */
[----:B------:R-:W3:Y:S01]  /*6110*/  @P2 LDC.64 R2, c[0x0][0x888] ;  /* 0x00022200ff022b82 */ /* 0x000ee20000000a00 */
[----:B--2---:R-:W-:Y:S04]  /*6120*/  @P2 IMAD R0, R138, UR36, RZ ;  /* 0x000000248a002c24 */ /* 0x004fe8000f8e02ff */
[----:B---3--:R-:W-:Y:S04]  /*6130*/  @P2 IMAD.WIDE R2, R0, 0x4, R2 ;  /* 0x0000000400022825 */ /* 0x008fe800078e0202 */
[----:B------:R-:W-:Y:S01]  /*6140*/  HFMA2 R0, -RZ, RZ, 0, 5.9604644775390625e-08 ;  /* 0x00000001ff007431 */ /* 0x000fe200000001ff */
[----:B-1---5:R1:W5:Y:S04]  /*6150*/  @P2 LDG.E R71, desc[UR6][R2.64] ;  /* 0x0000000602472981 */ /* 0x022368000c1e1900 */
[----:B------:R-:W-:Y:S01]  /*6160*/  @!P2 PRMT R141, R0, 0x7610, R141 ;  /* 0x00007610008da816 */ /* 0x000fe2000000008d */
[----:B-1----:R-:W3:Y:S06]  /*6170*/  @!P2 LDC R71, c[0x0][0x880] ;  /* 0x00022000ff47ab82 */ /* 0x002eec0000000800 */
.L_x_107:
[----:B------:R-:W-:Y:S05]  /*6180*/  @!P4 BRA `(.L_x_108) ;  /* 0x000000000024c947 */ /* 0x000fea0003800000 */
[----:B------:R-:W-:Y:S01]  /*6190*/  ISETP.NE.U32.AND P2, PT, R132, RZ, PT ;  /* 0x000000ff8400720c */ /* 0x000fe20003f45070 */
[----:B------:R-:W1:Y:S03]  /*61a0*/  LDCU.64 UR6, c[0x0][0x358] ;  /* 0x00006b00ff0677ac */ /* 0x000e660008000a00 */
[----:B------:R-:W-:Y:S11]  /*61b0*/  ISETP.NE.AND.EX P2, PT, R133, RZ, PT, P2 ;  /* 0x000000ff8500720c */ /* 0x000ff60003f45320 */
[----:B------:R-:W-:Y:S02]  /*61c0*/  @!UPT UIADD3 URZ, UPT, UPT, URZ, URZ, URZ ;  /* 0x000000fffffff290 */ /* 0x000fe4000fffe0ff */
[----:B------:R-:W4:Y:S01]  /*61d0*/  @P2 LDC.64 R2, c[0x0][0x8a8] ;  /* 0x00022a00ff022b82 */ /* 0x000f220000000a00 */
[----:B--2---:R-:W-:Y:S04]  /*61e0*/  @P2 IMAD R0, R134, UR36, RZ ;  /* 0x0000002486002c24 */ /* 0x004fe8000f8e02ff */
[----:B----4-:R-:W-:Y:S05]  /*61f0*/  @P2 IMAD.WIDE R2, R0, 0x4, R2 ;  /* 0x0000000400022825 */ /* 0x010fea00078e0202 */
[----:B-1---5:R1:W5:Y:S02]  /*6200*/  @P2 LDG.E R70, desc[UR6][R2.64] ;  /* 0x0000000602462981 */ /* 0x022364000c1e1900 */
[----:B-1----:R-:W4:Y:S02]  /*6210*/  @!P2 LDC R70, c[0x0][0x8a0] ;  /* 0x00022800ff46ab82 */ /* 0x002f240000000800 */
.L_x_108:
[----:B---3-5:R-:W-:Y:S01]  /*6220*/  @P0 FSETP.NEU.AND P4, PT, R71, RZ, PT ;  /* 0x000000ff4700020b */ /* 0x028fe20003f8d000 */
[----:B--2---:R-:W-:Y:S01]  /*6230*/  IMAD.U32 R0, RZ, RZ, UR4 ;  /* 0x00000004ff007e24 */ /* 0x004fe2000f8e00ff */
[----:B------:R-:W-:Y:S01]  /*6240*/  @P0 LOP3.LUT P2, RZ, R141, 0xff, RZ, 0xc0, !PT ;  /* 0x000000ff8dff0812 */ /* 0x000fe2000784c0ff */
[----:B------:R-:W-:Y:S01]  /*6250*/  BSSY B1, `(.L_x_109) ;  /* 0x000003e000017945 */ /* 0x000fe20003800000 */
[----:B------:R-:W-:Y:S02]  /*6260*/  @P0 SEL R2, RZ, 0xffffffff, P4 ;  /* 0xffffffffff020807 */ /* 0x000fe40002000000 */
[----:B------:R-:W-:Y:S02]  /*6270*/  CS2R R18, SRZ ;  /* 0x0000000000127805 */ /* 0x000fe4000001ff00 */
[----:B------:R-:W-:Y:S02]  /*6280*/  LEA R143, R68, UR44, 0x3 ;  /* 0x0000002c448f7c11 */ /* 0x000fe4000f8e18ff */
[----:B------:R-:W-:Y:S02]  /*6290*/  CS2R R16, SRZ ;  /* 0x0000000000107805 */ /* 0x000fe4000001ff00 */
[----:B------:R-:W-:Y:S02]  /*62a0*/  @P1 SEL R2, R0, R2, !P2 ;  /* 0x0000000200021207 */ /* 0x000fe40005000000 */
[----:B------:R-:W-:Y:S02]  /*62b0*/  CS2R R26, SRZ ;  /* 0x00000000001a7805 */ /* 0x000fe4000001ff00 */
[----:B------:R-:W-:Y:S02]  /*62c0*/  SHF.L.U32 R4, R147, 0x1f, RZ ;  /* 0x0000001f93047819 */ /* 0x000fe400000006ff */
[----:B------:R-:W-:Y:S02]  /*62d0*/  CS2R R24, SRZ ;  /* 0x0000000000187805 */ /* 0x000fe4000001ff00 */
[----:B------:R-:W-:Y:S02]  /*62e0*/  @P0 LOP3.LUT R2, R2, 0x1, RZ, 0xc0, !PT ;  /* 0x0000000102020812 */ /* 0x000fe400078ec0ff */
[----:B------:R-:W-:Y:S02]  /*62f0*/  CS2R R30, SRZ ;  /* 0x00000000001e7805 */ /* 0x000fe4000001ff00 */
[----:B------:R-:W-:Y:S02]  /*6300*/  PLOP3.LUT P5, PT, PT, PT, PT, 0x8, 0x80 ;  /* 0x000000000080781c */ /* 0x000fe40003fae170 */
[----:B------:R-:W-:Y:S02]  /*6310*/  CS2R R28, SRZ ;  /* 0x00000000001c7805 */ /* 0x000fe4000001ff00 */
[----:B------:R-:W-:Y:S01]  /*6320*/  ISETP.NE.U32.OR P1, PT, R2, 0x1, !P0 ;  /* 0x000000010200780c */ /* 0x000fe20004725470 */
[----:B------:R-:W-:Y:S01]  /*6330*/  IMAD R2, R68, 0x40, R69 ;  /* 0x0000004044027824 */ /* 0x000fe200078e0245 */
[----:B------:R-:W-:Y:S02]  /*6340*/  CS2R R34, SRZ ;  /* 0x0000000000227805 */ /* 0x000fe4000001ff00 */
[----:B------:R-:W-:Y:S09]  /*6350*/  CS2R R32, SRZ ;  /* 0x0000000000207805 */ /* 0x000ff2000001ff00 */
[----:B------:R-:W-:Y:S04]  /*6360*/  @P1 SHF.L.U32 R0, R145, 0x1f, RZ ;  /* 0x0000001f91001819 */ /* 0x000fe800000006ff */
[----:B------:R-:W1:Y:S01]  /*6370*/  @P1 SYNCS.PHASECHK.TRANS64.TRYWAIT P0, [UR44+0xa0], R0 ;  /* 0x0000a000ff0015a7 */ /* 0x000e62000800112c */
[----:B------:R2:W3:Y:S01]  /*6380*/  SYNCS.PHASECHK.TRANS64.TRYWAIT P4, [R143+URZ+0xe0], R4 ;  /* 0x0000e0048f0075a7 */ /* 0x0004e200080811ff */
[----:B-1----:R-:W-:Y:S01]  /*6390*/  @P1 PLOP3.LUT P5, PT, P0, PT, PT, 0x8, 0x80 ;  /* 0x000000000080181c */ /* 0x002fe200007ae170 */
[----:B------:R-:W-:Y:S01]  /*63a0*/  @!UPT UIADD3 URZ, UPT, UPT, URZ, URZ, URZ ;  /* 0x000000fffffff290 */ /* 0x000fe2000fffe0ff */
[----:B--23--:R-:W-:Y:S11]  /*63b0*/  @!P1 BRA `(.L_x_110) ;  /* 0x00000000009c9947 */ /* 0x00cff60003800000 */
[----:B------:R-:W-:Y:S01]  /*63c0*/  ISETP.NE.U32.AND P0, PT, RZ, UR56, PT ;  /* 0x00000038ff007c0c */ /* 0x000fe2000bf05070 */
[----:B------:R-:W-:Y:S01]  /*63d0*/  BSSY B0, `(.L_x_111) ;  /* 0x0000016000007945 */ /* 0x000fe20003800000 */
[----:B------:R-:W-:Y:S02]  /*63e0*/  FSETP.NEU.AND P2, PT, R71, RZ, PT ;  /* 0x000000ff4700720b */ /* 0x000fe40003f4d000 */
[----:B------:R-:W-:Y:S02]  /*63f0*/  CS2R R34, SRZ ;  /* 0x0000000000227805 */ /* 0x000fe4000001ff00 */
[----:B------:R-:W-:Y:S02]  /*6400*/  ISETP.NE.AND.EX P0, PT, RZ, UR57, PT, P0 ;  /* 0x00000039ff007c0c */ /* 0x000fe4000bf05300 */
[----:B------:R-:W-:Y:S02]  /*6410*/  CS2R R32, SRZ ;  /* 0x0000000000207805 */ /* 0x000fe4000001ff00 */
[----:B------:R-:W-:Y:S02]  /*6420*/  LOP3.LUT P1, RZ, R141, 0xff, RZ, 0xc0, !PT ;  /* 0x000000ff8dff7812 */ /* 0x000fe4000782c0ff */
[----:B------:R-:W-:Y:S02]  /*6430*/  CS2R R30, SRZ ;  /* 0x00000000001e7805 */ /* 0x000fe4000001ff00 */
[----:B------:R-:W-:Y:S02]  /*6440*/  SEL R0, RZ, 0xffffffff, P2 ;  /* 0xffffffffff007807 */ /* 0x000fe40001000000 */
[----:B------:R-:W-:Y:S02]  /*6450*/  CS2R R28, SRZ ;  /* 0x00000000001c7805 */ /* 0x000fe4000001ff00 */
[----:B------:R-:W-:Y:S02]  /*6460*/  SEL R3, RZ, 0xffffffff, P0 ;  /* 0xffffffffff037807 */ /* 0x000fe40000000000 */
[----:B------:R-:W-:Y:S02]  /*6470*/  CS2R R26, SRZ ;  /* 0x00000000001a7805 */ /* 0x000fe4000001ff00 */
[----:B------:R-:W-:Y:S02]  /*6480*/  CS2R R24, SRZ ;  /* 0x0000000000187805 */ /* 0x000fe4000001ff00 */
[----:B------:R-:W-:Y:S02]  /*6490*/  CS2R R18, SRZ ;  /* 0x0000000000127805 */ /* 0x000fe4000001ff00 */
[----:B------:R-:W-:Y:S02]  /*64a0*/  @P3 SEL R0, R3, R0, !P1 ;  /* 0x0000000003003207 */ /* 0x000fe40004800000 */
[----:B------:R-:W-:Y:S02]  /*64b0*/  CS2R R16, SRZ ;  /* 0x0000000000107805 */ /* 0x000fe4000001ff00 */
[----:B------:R-:W-:Y:S04]  /*64c0*/  LOP3.LUT R0, R0, 0x1, RZ, 0xc0, !PT ;  /* 0x0000000100007812 */ /* 0x000fe800078ec0ff */
[----:B------:R-:W-:Y:S01]  /*64d0*/  ISETP.NE.U32.AND P0, PT, R0, 0x1, PT ;  /* 0x000000010000780c */ /* 0x000fe20003f05070 */
[----:B------:R-:W-:Y:S01]  /*64e0*/  @!UPT UIADD3 URZ, UPT, UPT, URZ, URZ, URZ ;  /* 0x000000fffffff290 */ /* 0x000fe2000fffe0ff */
[----:B------:R-:W-:Y:S11]  /*64f0*/  @!P5 BRA `(.L_x_112) ;  /* 0x00000000000cd947 */ /* 0x000ff60003800000 */
[----:B------:R-:W-:Y:S04]  /*6500*/  SHF.L.U32 R3, R145, 0x1f, RZ ;  /* 0x0000001f91037819 */ /* 0x000fe800000006ff */
[----:B------:R-:W1:Y:S02]  /*6510*/  SYNCS.PHASECHK.TRANS64.TRYWAIT P1, [UR44+0xa0], R3 ;  /* 0x0000a003ff0075a7 */ /* 0x000e64000802112c */
[----:B-1----:R-:W-:Y:S05]  /*6520*/  @!P1 BRA `(.L_x_113) ;  /* 0x0000002000409947 */ /* 0x002fea0003800000 */
.L_x_112:
[----:B------:R-:W-:Y:S05]  /*6530*/  BSYNC B0 ;  /* 0x0000000000007941 */ /* 0x000fea0003800000 */
.L_x_111:
[----:B------:R2:W3:Y:S01]  /*6540*/  @P0 LDS.128 R32, [R140+UR44+0x200] ;  /* 0x0002002c8c200984 */ /* 0x0004e20008000c00 */
[----:B------:R-:W5:Y:S01]  /*6550*/  S2UR UR5, SR_CgaCtaId ;  /* 0x00000000000579c3 */ /* 0x000f620000008800 */
[----:B------:R-:W-:Y:S01]  /*6560*/  UIADD3 UR4, UPT, UPT, UR44, 0xa8, URZ ;  /* 0x000000a82c047890 */ /* 0x000fe2000fffe0ff */
[----:B------:R-:W-:Y:S01]  /*6570*/  LOP3.LUT R145, R145, 0x1, RZ, 0x3c, !PT ;  /* 0x0000000191917812 */ /* 0x000fe200078e3cff */
[----:B------:R2:W1:Y:S04]  /*6580*/  @P0 LDS.128 R28, [R150+0x10] ;  /* 0x00001000961c0984 */ /* 0x0004680000000c00 */
[----:B------:R2:W1:Y:S04]  /*6590*/  @P0 LDS.128 R24, [R149+0x20] ;  /* 0x0000200095180984 */ /* 0x0004680000000c00 */
[----:B------:R2:W1:Y:S01]  /*65a0*/  @P0 LDS.128 R16, [R148+0x30] ;  /* 0x0000300094100984 */ /* 0x0004620000000c00 */
[----:B------:R-:W-:Y:S01]  /*65b0*/  @!PT LDS RZ, [RZ] ;  /* 0x00000000fffff984 */ /* 0x000fe20000000800 */
[----:B------:R-:W-:Y:S01]  /*65c0*/  @!PT LDS RZ, [RZ] ;  /* 0x00000000fffff984 */ /* 0x000fe20000000800 */
[----:B------:R-:W-:Y:S01]  /*65d0*/  @!PT LDS RZ, [RZ] ;  /* 0x00000000fffff984 */ /* 0x000fe20000000800 */
[----:B------:R-:W-:Y:S01]  /*65e0*/  @!PT LDS RZ, [RZ] ;  /* 0x00000000fffff984 */ /* 0x000fe20000000800 */
[----:B------:R4:W-:Y:S06]  /*65f0*/  MEMBAR.ALL.CTA ;  /* 0x0000000000007992 */ /* 0x0009ec0000008000 */
[----:B----4-:R-:W4:Y:S01]  /*6600*/  FENCE.VIEW.ASYNC.S ;  /* 0x00000000000073c6 */ /* 0x010f220000000000 */
[----:B-----5:R-:W-:Y:S09]  /*6610*/  UPRMT UR4, UR5, 0x654, UR4 ;  /* 0x0000065405047896 */ /* 0x020ff20008000004 */
[----:B----4-:R-:W-:Y:S03]  /*6620*/  SYNCS.ARRIVE.TRANS64.RED.A1T0 RZ, [UR4], RZ ;  /* 0x000000ffffff79a7 */ /* 0x010fe60008100404 */
.L_x_110:
[----:B------:R-:W-:Y:S05]  /*6630*/  BSYNC B1 ;  /* 0x0000000000017941 */ /* 0x000fea0003800000 */
.L_x_109:
[----:B-1----:R-:W-:Y:S04]  /*6640*/  SHF.R.U32.HI R0, RZ, 0x15, R2 ;  /* 0x00000015ff007819 */ /* 0x002fe80000011602 */
[----:B------:R-:W-:Y:S01]  /*6650*/  LOP3.LUT P0, RZ, R0, 0x3, R142, 0x48, !PT ;  /* 0x0000000300ff7812 */ /* 0x000fe2000780488e */
[----:B------:R-:W-:Y:S01]  /*6660*/  @!UPT UIADD3 URZ, UPT, UPT, URZ, URZ, URZ ;  /* 0x000000fffffff290 */ /* 0x000fe2000fffe0ff */
[----:B------:R-:W-:Y:S11]  /*6670*/  @P4 BRA `(.L_x_114) ;  /* 0x0000000000084947 */ /* 0x000ff60003800000 */
[----:B------:R-:W1:Y:S02]  /*6680*/  SYNCS.PHASECHK.TRANS64.TRYWAIT P1, [R143+URZ+0xe0], R4 ;  /* 0x0000e0048f0075a7 */ /* 0x000e6400080211ff */
[----:B-1----:R-:W-:Y:S05]  /*6690*/  @!P1 BRA `(.L_x_115) ;  /* 0x0000001c00fc9947 */ /* 0x002fea0003800000 */
.L_x_114:
[----:B------:R-:W-:Y:S05]  /*66a0*/  @!P0 BRA `(.L_x_116) ;  /* 0x0000000000408947 */ /* 0x000fea0003800000 */
[----:B------:R-:W1:Y:S01]  /*66b0*/  LDCU.64 UR8, c[0x4][0x70] ;  /* 0x01000e00ff0877ac */ /* 0x000e620008000a00 */
[----:B------:R-:W-:Y:S01]  /*66c0*/  MOV R15, 0x0 ;  /* 0x00000000000f7802 */ /* 0x000fe20000000f00 */
[----:B------:R-:W-:Y:S02]  /*66d0*/  HFMA2 R12, -RZ, RZ, 0, 5.9604644775390625e-08 ;  /* 0x00000001ff0c7431 */ /* 0x000fe400000001ff */
[----:B------:R-:W-:Y:S02]  /*66e0*/  IMAD.MOV.U32 R8, RZ, RZ, 0x192 ;  /* 0x00000192ff087424 */ /* 0x000fe400078e00ff */
[----:B------:R-:W-:Y:S01]  /*66f0*/  IMAD.MOV.U32 R13, RZ, RZ, RZ ;  /* 0x000000ffff0d7224 */ /* 0x000fe200078e00ff */
[----:B------:R-:W5:Y:S01]  /*6700*/  LDCU.64 UR6, c[0x4][0x78] ;  /* 0x01000f00ff0677ac */ /* 0x000f620008000a00 */
[----:B------:R-:W2:Y:S01]  /*6710*/  LDC.64 R14, c[0x4][R15] ;  /* 0x010000000f0e7b82 */ /* 0x000ea20000000a00 */
[----:B------:R-:W3:Y:S01]  /*6720*/  LDCU.64 UR4, c[0x4][0x10] ;  /* 0x01000200ff0477ac */ /* 0x000ee20008000a00 */
[----:B-1----:R-:W-:Y:S01]  /*6730*/  MOV R5, UR9 ;  /* 0x0000000900057c02 */ /* 0x002fe20008000f00 */
[----:B------:R-:W-:Y:S01]  /*6740*/  IMAD.U32 R4, RZ, RZ, UR8 ;  /* 0x00000008ff047e24 */ /* 0x000fe2000f8e00ff */
[----:B-----5:R-:W-:Y:S01]  /*6750*/  MOV R7, UR7 ;  /* 0x0000000700077c02 */ /* 0x020fe20008000f00 */
[----:B------:R-:W-:Y:S01]  /*6760*/  IMAD.U32 R6, RZ, RZ, UR6 ;  /* 0x00000006ff067e24 */ /* 0x000fe2000f8e00ff */
[----:B---3--:R-:W-:Y:S01]  /*6770*/  MOV R11, UR5 ;  /* 0x00000005000b7c02 */ /* 0x008fe20008000f00 */
[----:B------:R-:W-:Y:S02]  /*6780*/  IMAD.U32 R10, RZ, RZ, UR4 ;  /* 0x00000004ff0a7e24 */ /* 0x000fe4000f8e00ff */
[----:B------:R-:W-:Y:S07]  /*6790*/  LEPC R20, `(.L_x_116) ;  /* 0x000000001014794e */ /* 0x000fee0000000000 */
[----:B--2-4-:R-:W-:Y:S05]  /*67a0*/  CALL.ABS.NOINC R14 ;  /* 0x000000000e007343 */ /* 0x014fea0003c00000 */
.L_x_116:
[----:B------:R-:W-:Y:S01]  /*67b0*/  LOP3.LUT P0, RZ, R131, 0x60, RZ, 0xc0, !PT ;  /* 0x0000006083ff7812 */ /* 0x000fe2000780c0ff */
[----:B------:R-:W-:Y:S05]  /*67c0*/  WARPSYNC.ALL ;  /* 0x0000000000007948 */ /* 0x000fea0003800000 */
[----:B------:R-:W-:Y:S01]  /*67d0*/  R2UR UR4, R2 ;  /* 0x00000000020472ca */ /* 0x000fe200000e0000 */
[----:B------:R-:W-:Y:S01]  /*67e0*/  BSSY.RECONVERGENT B0, `(.L_x_117) ;  /* 0x000011f000007945 */ /* 0x000fe20003800200 */
[----:B---3--:R-:W-:Y:S02]  /*67f0*/  F2FP.F16.E5M2.UNPACK_B R2, R32 ;  /* 0x00000020ff02723e */ /* 0x008fe400020004ff */
[-C--:B------:R-:W-:Y:S02]  /*6800*/  F2FP.F16.E5M2.UNPACK_B R21, R33.reuse ;  /* 0x00000021ff15723e */ /* 0x080fe400020004ff */
[----:B------:R-:W-:Y:S01]  /*6810*/  F2FP.F16.E5M2.UNPACK_B R12, R28 ;  /* 0x0000001cff0c723e */ /* 0x000fe200020004ff */
[----:B------:R-:W-:Y:S01]  /*6820*/  HADD2.F32 R0, -RZ, R2.H0_H0 ;  /* 0x20000002ff007230 */ /* 0x000fe20000004100 */
[----:B------:R-:W-:Y:S01]  /*6830*/  F2FP.F16.E5M2.UNPACK_B R32, R32.H1 ;  /* 0x00000020ff20723e */ /* 0x000fe200030004ff */
[--C-:B------:R-:W-:Y:S01]  /*6840*/  HADD2.F32 R73, -RZ, R21.reuse.H0_H0 ;  /* 0x20000015ff497230 */ /* 0x100fe20000004100 */
[----:B------:R-:W-:Y:S01]  /*6850*/  F2FP.F16.E5M2.UNPACK_B R33, R33.H1 ;  /* 0x00000021ff21723e */ /* 0x000fe200030004ff */
[----:B------:R-:W-:Y:S01]  /*6860*/  HADD2.F32 R74, -RZ, R21.H1_H1 ;  /* 0x30000015ff4a7230 */ /* 0x000fe20000004100 */
[-C--:B------:R-:W-:Y:S01]  /*6870*/  F2FP.F16.E5M2.UNPACK_B R20, R34.reuse ;  /* 0x00000022ff14723e */ /* 0x080fe200020004ff */
[--C-:B------:R-:W-:Y:S01]  /*6880*/  HADD2.F32 R3, -RZ, R32.reuse.H0_H0 ;  /* 0x20000020ff037230 */ /* 0x100fe20000004100 */
[----:B------:R-:W-:Y:S01]  /*6890*/  F2FP.F16.E5M2.UNPACK_B R15, R34.H1 ;  /* 0x00000022ff0f723e */ /* 0x000fe200030004ff */
[----:B------:R-:W-:Y:S01]  /*68a0*/  HADD2.F32 R72, -RZ, R32.H1_H1 ;  /* 0x30000020ff487230 */ /* 0x000fe20000004100 */
[-C--:B------:R-:W-:Y:S01]  /*68b0*/  F2FP.F16.E5M2.UNPACK_B R14, R35.reuse ;  /* 0x00000023ff0e723e */ /* 0x080fe200020004ff */
[--C-:B------:R-:W-:Y:S01]  /*68c0*/  HADD2.F32 R75, -RZ, R33.reuse.H0_H0 ;  /* 0x20000021ff4b7230 */ /* 0x100fe20000004100 */
[----:B------:R-:W-:Y:S01]  /*68d0*/  F2FP.F16.E5M2.UNPACK_B R13, R35.H1 ;  /* 0x00000023ff0d723e */ /* 0x000fe200030004ff */
[----:B------:R-:W-:Y:S01]  /*68e0*/  HADD2.F32 R76, -RZ, R33.H1_H1 ;  /* 0x30000021ff4c7230 */ /* 0x000fe20000004100 */
[----:B------:R-:W-:Y:S01]  /*68f0*/  F2FP.F16.E5M2.UNPACK_B R28, R28.H1 ;  /* 0x0000001cff1c723e */ /* 0x000fe200030004ff */
[--C-:B------:R-:W-:Y:S01]  /*6900*/  HADD2.F32 R77, -RZ, R20.reuse.H0_H0 ;  /* 0x20000014ff4d7230 */ /* 0x100fe20000004100 */
[-C--:B------:R-:W-:Y:S01]  /*6910*/  F2FP.F16.E5M2.UNPACK_B R11, R29.reuse ;  /* 0x0000001dff0b723e */ /* 0x080fe200020004ff */
        /* <DEDUP_REMOVED lines=43> */
[----:B------:R-:W-:Y:S01]  /*6bd0*/  IADD3 R143, PT, PT, R143, 0x100, RZ ;  /* 0x000001008f8f7810 */ /* 0x000fe20007ffe0ff */
[----:B------:R-:W-:Y:S01]  /*6be0*/  HADD2.F32 R100, -RZ, R6.H1_H1 ;  /* 0x30000006ff647230 */ /* 0x000fe20000004100 */
[----:B------:R-:W-:Y:S01]  /*6bf0*/  IADD3 R68, PT, PT, R68, 0x1, RZ ;  /* 0x0000000144447810 */ /* 0x000fe20007ffe0ff */
[--C-:B------:R-:W-:Y:S01]  /*6c00*/  HADD2.F32 R101, -RZ, R5.reuse.H0_H0 ;  /* 0x20000005ff657230 */ /* 0x100fe20000004100 */
[----:B------:R-:W-:Y:S01]  /*6c10*/  LOP3.LUT R143, R143, 0xfefffff8, RZ, 0xc0, !PT ;  /* 0xfefffff88f8f7812 */ /* 0x000fe200078ec0ff */
[----:B------:R-:W-:Y:S02]  /*6c20*/  HADD2.F32 R102, -RZ, R5.H1_H1 ;  /* 0x30000005ff667230 */ /* 0x000fe40000004100 */
[--C-:B------:R-:W-:Y:S02]  /*6c30*/  HADD2.F32 R103, -RZ, R4.reuse.H0_H0 ;  /* 0x20000004ff677230 */ /* 0x100fe40000004100 */
[----:B------:R-:W-:Y:S02]  /*6c40*/  HADD2.F32 R104, -RZ, R4.H1_H1 ;  /* 0x30000004ff687230 */ /* 0x000fe40000004100 */
[----:B------:R-:W1:Y:S01]  /*6c50*/  LDTM.x64 R4, tmem[UR4] ;  /* 0x00000004000479ee */ /* 0x000e620008340000 */
[----:B------:R-:W-:Y:S01]  /*6c60*/  NOP ;  /* 0x0000000000007918 */ /* 0x000fe20000000000 */
[----:B-1----:R1:W-:Y:S01]  /*6c70*/  SYNCS.ARRIVE.TRANS64.RED.A1T0 RZ, [R143+URZ], RZ ;  /* 0x000000ff8fff79a7 */ /* 0x0023e200081004ff */
[----:B------:R-:W-:Y:S02]  /*6c80*/  HADD2.F32 R2, -RZ, R2.H1_H1 ;  /* 0x30000002ff027230 */ /* 0x000fe40000004100 */
[--C-:B------:R-:W-:Y:S02]  /*6c90*/  HADD2.F32 R105, -RZ, R106.reuse.H0_H0 ;  /* 0x2000006aff697230 */ /* 0x100fe40000004100 */
        /* <DEDUP_REMOVED lines=9> */
[C---:B----4-:R-:W-:Y:S01]  /*6d30*/  FMUL R4, R70.reuse, R4 ;  /* 0x0000000446047220 */ /* 0x050fe20000400000 */
[C---:B------:R-:W-:Y:S01]  /*6d40*/  FMUL R5, R70.reuse, R5 ;  /* 0x0000000546057220 */ /* 0x040fe20000400000 */
[C---:B------:R-:W-:Y:S01]  /*6d50*/  FMUL R8, R70.reuse, R8 ;  /* 0x0000000846087220 */ /* 0x040fe20000400000 */
[C---:B------:R-:W-:Y:S01]  /*6d60*/  FMUL R9, R70.reuse, R9 ;  /* 0x0000000946097220 */ /* 0x040fe20000400000 */
[C---:B------:R-:W-:Y:S01]  /*6d70*/  FFMA R4, R71.reuse, R0, R4 ;  /* 0x0000000047047223 */ /* 0x040fe20000000004 */
[C---:B------:R-:W-:Y:S01]  /*6d80*/  FFMA R5, R71.reuse, R2, R5 ;  /* 0x0000000247057223 */ /* 0x040fe20000000005 */
[C---:B------:R-:W-:Y:S01]  /*6d90*/  FMUL R12, R70.reuse, R12 ;  /* 0x0000000c460c7220 */ /* 0x040fe20000400000 */
[C---:B------:R-:W-:Y:S01]  /*6da0*/  FMUL R13, R70.reuse, R13 ;  /* 0x0000000d460d7220 */ /* 0x040fe20000400000 */
[C---:B------:R-:W-:Y:S01]  /*6db0*/  FMUL R0, R70.reuse, R16 ;  /* 0x0000001046007220 */ /* 0x040fe20000400000 */
[C---:B------:R-:W-:Y:S01]  /*6dc0*/  FMUL R2, R70.reuse, R17 ;  /* 0x0000001146027220 */ /* 0x040fe20000400000 */
[C---:B------:R-:W-:Y:S01]  /*6dd0*/  FMUL R17, R70.reuse, R24 ;  /* 0x0000001846117220 */ /* 0x040fe20000400000 */
[--C-:B------:R-:W-:Y:S02]  /*6de0*/  HADD2.F32 R125, -RZ, R126.reuse.H0_H0 ;  /* 0x2000007eff7d7230 */ /* 0x100fe40000004100 */
[C---:B------:R-:W-:Y:S01]  /*6df0*/  FMUL R6, R70.reuse, R6 ;  /* 0x0000000646067220 */ /* 0x040fe20000400000 */
[----:B------:R-:W-:Y:S02]  /*6e00*/  HADD2.F32 R126, -RZ, R126.H1_H1 ;  /* 0x3000007eff7e7230 */ /* 0x000fe40000004100 */
[C---:B------:R-:W-:Y:S01]  /*6e10*/  FMUL R7, R70.reuse, R7 ;  /* 0x0000000746077220 */ /* 0x040fe20000400000 */
[C---:B------:R-:W-:Y:S01]  /*6e20*/  FMUL R10, R70.reuse, R10 ;  /* 0x0000000a460a7220 */ /* 0x040fe20000400000 */
[C---:B------:R-:W-:Y:S01]  /*6e30*/  FFMA R6, R71.reuse, R3, R6 ;  /* 0x0000000347067223 */ /* 0x040fe20000000006 */
[C---:B------:R-:W-:Y:S01]  /*6e40*/  FMUL R11, R70.reuse, R11 ;  /* 0x0000000b460b7220 */ /* 0x040fe20000400000 */
[C---:B------:R-:W-:Y:S01]  /*6e50*/  FFMA R7, R71.reuse, R72, R7 ;  /* 0x0000004847077223 */ /* 0x040fe20000000007 */
[C---:B------:R-:W-:Y:S01]  /*6e60*/  FFMA R8, R71.reuse, R73, R8 ;  /* 0x0000004947087223 */ /* 0x040fe20000000008 */
[C---:B------:R-:W-:Y:S01]  /*6e70*/  FFMA R9, R71.reuse, R74, R9 ;  /* 0x0000004a47097223 */ /* 0x040fe20000000009 */
[C---:B------:R-:W-:Y:S01]  /*6e80*/  FFMA R10, R71.reuse, R75, R10 ;  /* 0x0000004b470a7223 */ /* 0x040fe2000000000a */
[C---:B------:R-:W-:Y:S01]  /*6e90*/  FFMA R11, R71.reuse, R76, R11 ;  /* 0x0000004c470b7223 */ /* 0x040fe2000000000b */
[C---:B------:R-:W-:Y:S01]  /*6ea0*/  FFMA R12, R71.reuse, R77, R12 ;  /* 0x0000004d470c7223 */ /* 0x040fe2000000000c */
[----:B------:R-:W-:Y:S01]  /*6eb0*/  FFMA R13, R71, R78, R13 ;  /* 0x0000004e470d7223 */ /* 0x000fe2000000000d */
[----:B------:R-:W-:Y:S01]  /*6ec0*/  F2FP.SATFINITE.E5M2.F32.PACK_AB_MERGE_C R76, R7, R6, RZ ;  /* 0x00000006074c723e */ /* 0x000fe200048060ff */
[--C-:B------:R-:W-:Y:S02]  /*6ed0*/  HADD2.F32 R74, -RZ, R129.reuse.H0_H0 ;  /* 0x20000081ff4a7230 */ /* 0x100fe40000004100 */
[C---:B------:R-:W-:Y:S01]  /*6ee0*/  FMUL R7, R70.reuse, R20 ;  /* 0x0000001446077220 */ /* 0x040fe20000400000 */
[----:B------:R-:W-:Y:S01]  /*6ef0*/  HADD2.F32 R75, -RZ, R129.H1_H1 ;  /* 0x30000081ff4b7230 */ /* 0x000fe20000004100 */
[----:B------:R-:W-:Y:S01]  /*6f00*/  F2FP.SATFINITE.E5M2.F32.PACK_AB_MERGE_C R129, R11, R10, RZ ;  /* 0x0000000a0b81723e */ /* 0x000fe200048060ff */
        /* <DEDUP_REMOVED lines=12> */
[----:B------:R-:W-:Y:S01]  /*6fd0*/  FFMA R3, R71, R83, R3 ;  /* 0x0000005347037223 */ /* 0x000fe20000000003 */
[C---:B------:R-:W-:Y:S01]  /*6fe0*/  FMUL R25, R70.reuse, R32 ;  /* 0x0000002046197220 */ /* 0x040fe20000400000 */
[----:B------:R-:W-:Y:S01]  /*6ff0*/  F2FP.SATFINITE.E5M2.F32.PACK_AB_MERGE_C R14, R15, R14, RZ ;  /* 0x0000000e0f0e723e */ /* 0x000fe200048060ff */
[C---:B------:R-:W-:Y:S01]  /*7000*/  FMUL R6, R70.reuse, R19 ;  /* 0x0000001346067220 */ /* 0x040fe20000400000 */
[C---:B------:R-:W-:Y:S01]  /*7010*/  FMUL R11, R70.reuse, R22 ;  /* 0x00000016460b7220 */ /* 0x040fe20000400000 */
[C---:B------:R-:W-:Y:S01]  /*7020*/  FMUL R22, R70.reuse, R29 ;  /* 0x0000001d46167220 */ /* 0x040fe20000400000 */
[C---:B------:R-:W-:Y:S01]  /*7030*/  FMUL R29, R70.reuse, R36 ;  /* 0x00000024461d7220 */ /* 0x040fe20000400000 */
[C---:B------:R-:W-:Y:S01]  /*7040*/  FFMA R6, R71.reuse, R84, R6 ;  /* 0x0000005447067223 */ /* 0x040fe20000000006 */
[C---:B------:R-:W-:Y:S01]  /*7050*/  FFMA R7, R71.reuse, R85, R7 ;  /* 0x0000005547077223 */ /* 0x040fe20000000007 */
[C---:B------:R-:W-:Y:S01]  /*7060*/  FFMA R10, R71.reuse, R86, R10 ;  /* 0x00000056470a7223 */ /* 0x040fe2000000000a */
[C---:B------:R-:W-:Y:S01]  /*7070*/  FFMA R11, R71.reuse, R87, R11 ;  /* 0x00000057470b7223 */ /* 0x040fe2000000000b */
[----:B------:R-:W-:Y:S01]  /*7080*/  FMUL R16, R70, R23 ;  /* 0x0000001746107220 */ /* 0x000fe20000400000 */
[----:B------:R-:W-:Y:S01]  /*7090*/  F2FP.SATFINITE.E5M2.F32.PACK_AB_MERGE_C R3, R6, R3, RZ ;  /* 0x000000030603723e */ /* 0x000fe200048060ff */
        /* <DEDUP_REMOVED lines=10> */
[----:B------:R-:W-:Y:S01]  /*7140*/  FMUL R30, R70, R37 ;  /* 0x00000025461e7220 */ /* 0x000fe20000400000 */
[----:B------:R-:W-:Y:S01]  /*7150*/  F2FP.SATFINITE.E5M2.F32.PACK_AB_MERGE_C R16, R10, R7, R16 ;  /* 0x000000070a10723e */ /* 0x000fe20004806010 */
        /* <DEDUP_REMOVED lines=23> */
[----:B------:R-:W-:Y:S01]  /*72d0*/  FFMA R31, R71, R103, R31 ;  /* 0x00000067471f7223 */ /* 0x000fe2000000001f */
[----:B------:R-:W-:Y:S01]  /*72e0*/  FMUL R45, R70, R52 ;  /* 0x00000034462d7220 */ /* 0x000fe20000400000 */
[----:B------:R-:W-:Y:S01]  /*72f0*/  F2FP.SATFINITE.E5M2.F32.PACK_AB_MERGE_C R19, R28, R27, RZ ;  /* 0x0000001b1c13723e */ /* 0x000fe200048060ff */
[C---:B------:R-:W-:Y:S01]  /*7300*/  FMUL R52, R70.reuse, R59 ;  /* 0x0000003b46347220 */ /* 0x040fe20000400000 */
[C---:B------:R-:W-:Y:S01]  /*7310*/  FMUL R59, R70.reuse, R66 ;  /* 0x00000042463b7220 */ /* 0x040fe20000400000 */
[----:B------:R-:W-:Y:S01]  /*7320*/  F2FP.SATFINITE.E5M2.F32.PACK_AB_MERGE_C R66, R13, R12, R14 ;  /* 0x0000000c0d42723e */ /* 0x000fe2000480600e */
[----:B------:R-:W-:Y:S01]  /*7330*/  FMUL R32, R70, R39 ;  /* 0x0000002746207220 */ /* 0x000fe20000400000 */
[--C-:B------:R-:W-:Y:S01]  /*7340*/  HADD2.F32 R107, -RZ, R108.reuse.H0_H0 ;  /* 0x2000006cff6b7230 */ /* 0x100fe20000004100 */
[----:B------:R-:W-:Y:S01]  /*7350*/  F2FP.SATFINITE.E5M2.F32.PACK_AB_MERGE_C R19, R26, R25, R19 ;  /* 0x000000191a13723e */ /* 0x000fe20004806013 */
[----:B------:R-:W-:Y:S02]  /*7360*/  HADD2.F32 R108, -RZ, R108.H1_H1 ;  /* 0x3000006cff6c7230 */ /* 0x000fe40000004100 */
[C---:B------:R-:W-:Y:S01]  /*7370*/  FFMA R32, R71.reuse, R104, R32 ;  /* 0x0000006847207223 */ /* 0x040fe20000000020 */
[C---:B------:R-:W-:Y:S01]  /*7380*/  FFMA R33, R71.reuse, R105, R33 ;  /* 0x0000006947217223 */ /* 0x040fe20000000021 */
[C---:B------:R-:W-:Y:S01]  /*7390*/  FFMA R34, R71.reuse, R106, R34 ;  /* 0x0000006a47227223 */ /* 0x040fe20000000022 */
[C---:B------:R-:W-:Y:S01]  /*73a0*/  FMUL R35, R70.reuse, R42 ;  /* 0x0000002a46237220 */ /* 0x040fe20000400000 */
[----:B------:R-:W-:Y:S01]  /*73b0*/  FMUL R42, R70, R49 ;  /* 0x00000031462a7220 */ /* 0x000fe20000400000 */
[----:B------:R-:W-:Y:S01]  /*73c0*/  F2FP.SATFINITE.E5M2.F32.PACK_AB_MERGE_C R32, R32, R31, RZ ;  /* 0x0000001f2020723e */ /* 0x000fe200048060ff */
[C---:B------:R-:W-:Y:S01]  /*73d0*/  FMUL R49, R70.reuse, R56 ;  /* 0x0000003846317220 */ /* 0x040fe20000400000 */
[C---:B------:R-:W-:Y:S01]  /*73e0*/  FMUL R36, R70.reuse, R43 ;  /* 0x0000002b46247220 */ /* 0x040fe20000400000 */
[--C-:B------:R-:W-:Y:S02]  /*73f0*/  HADD2.F32 R111, -RZ, R112.reuse.H0_H0 ;  /* 0x20000070ff6f7230 */ /* 0x100fe40000004100 */
[C---:B------:R-:W-:Y:S01]  /*7400*/  FFMA R35, R71.reuse, R107, R35 ;  /* 0x0000006b47237223 */ /* 0x040fe20000000023 */
[----:B------:R-:W-:Y:S02]  /*7410*/  HADD2.F32 R112, -RZ, R112.H1_H1 ;  /* 0x30000070ff707230 */ /* 0x000fe40000004100 */
[C---:B------:R-:W-:Y:S01]  /*7420*/  FMUL R39, R70.reuse, R46 ;  /* 0x0000002e46277220 */ /* 0x040fe20000400000 */
[C---:B------:R-:W-:Y:S01]  /*7430*/  FFMA R36, R71.reuse, R108, R36 ;  /* 0x0000006c47247223 */ /* 0x040fe20000000024 */
[C---:B------:R-:W-:Y:S01]  /*7440*/  FMUL R40, R70.reuse, R47 ;  /* 0x0000002f46287220 */ /* 0x040fe20000400000 */
[C---:B------:R-:W-:Y:S01]  /*7450*/  FFMA R37, R71.reuse, R109, R37 ;  /* 0x0000006d47257223 */ /* 0x040fe20000000025 */
[C---:B------:R-:W-:Y:S01]  /*7460*/  FFMA R38, R71.reuse, R110, R38 ;  /* 0x0000006e47267223 */ /* 0x040fe20000000026 */
        /* <DEDUP_REMOVED lines=8> */
[C---:B------:R-:W-:Y:S01]  /*74f0*/  FMUL R46, R70.reuse, R53 ;  /* 0x00000035462e7220 */ /* 0x040fe20000400000 */
[--C-:B------:R-:W-:Y:S02]  /*7500*/  HADD2.F32 R119, -RZ, R120.reuse.H0_H0 ;  /* 0x20000078ff777230 */ /* 0x100fe40000004100 */
[C---:B------:R-:W-:Y:S01]  /*7510*/  FMUL R50, R70.reuse, R57 ;  /* 0x0000003946327220 */ /* 0x040fe20000400000 */
[C---:B------:R-:W-:Y:S01]  /*7520*/  FMUL R51, R70.reuse, R58 ;  /* 0x0000003a46337220 */ /* 0x040fe20000400000 */
[C---:B------:R-:W-:Y:S01]  /*7530*/  FMUL R53, R70.reuse, R60 ;  /* 0x0000003c46357220 */ /* 0x040fe20000400000 */
[C---:B------:R-:W-:Y:S01]  /*7540*/  FFMA R43, R71.reuse, R115, R43 ;  /* 0x00000073472b7223 */ /* 0x040fe2000000002b */
[----:B------:R-:W-:Y:S02]  /*7550*/  HADD2.F32 R120, -RZ, R120.H1_H1 ;  /* 0x30000078ff787230 */ /* 0x000fe40000004100 */
[C---:B------:R-:W-:Y:S01]  /*7560*/  FMUL R47, R70.reuse, R54 ;  /* 0x00000036462f7220 */ /* 0x040fe20000400000 */
[C---:B------:R-:W-:Y:S01]  /*7570*/  FMUL R57, R70.reuse, R64 ;  /* 0x0000004046397220 */ /* 0x040fe20000400000 */
[C---:B------:R-:W-:Y:S01]  /*7580*/  FMUL R58, R70.reuse, R65 ;  /* 0x00000041463a7220 */ /* 0x040fe20000400000 */
[C---:B------:R-:W-:Y:S01]  /*7590*/  FMUL R60, R70.reuse, R67 ;  /* 0x00000043463c7220 */ /* 0x040fe20000400000 */
[----:B------:R-:W-:Y:S01]  /*75a0*/  FFMA R44, R71, R116, R44 ;  /* 0x00000074472c7223 */ /* 0x000fe2000000002c */
[----:B------:R-:W-:Y:S01]  /*75b0*/  FMUL R48, R70, R55 ;  /* 0x0000003746307220 */ /* 0x000fe20000400000 */
[----:B------:R-:W-:Y:S01]  /*75c0*/  F2FP.SATFINITE.E5M2.F32.PACK_AB_MERGE_C R64, R5, R4, R76 ;  /* 0x000000040540723e */ /* 0x000fe2000480604c */
[----:B------:R-:W-:Y:S01]  /*75d0*/  FFMA R45, R71, R117, R45 ;  /* 0x00000075472d7223 */ /* 0x000fe2000000002d */
[----:B------:R-:W-:Y:S01]  /*75e0*/  F2FP.SATFINITE.E5M2.F32.PACK_AB_MERGE_C R65, R9, R8, R129 ;  /* 0x000000080941723e */ /* 0x000fe20004806081 */
[C---:B------:R-:W-:Y:S01]  /*75f0*/  FFMA R46, R71.reuse, R118, R46 ;  /* 0x00000076472e7223 */ /* 0x040fe2000000002e */
[----:B------:R-:W-:Y:S01]  /*7600*/  F2FP.SATFINITE.E5M2.F32.PACK_AB_MERGE_C R67, R2, R0, R3 ;  /* 0x000000000243723e */ /* 0x000fe20004806003 */
[--C-:B------:R-:W-:Y:S02]  /*7610*/  HADD2.F32 R123, -RZ, R124.reuse.H0_H0 ;  /* 0x2000007cff7b7230 */ /* 0x100fe40000004100 */
[C---:B------:R-:W-:Y:S01]  /*7620*/  FFMA R47, R71.reuse, R119, R47 ;  /* 0x00000077472f7223 */ /* 0x040fe2000000002f */
[----:B------:R-:W-:Y:S02]  /*7630*/  HADD2.F32 R124, -RZ, R124.H1_H1 ;  /* 0x3000007cff7c7230 */ /* 0x000fe40000004100 */
[C---:B------:R-:W-:Y:S01]  /*7640*/  FFMA R48, R71.reuse, R120, R48 ;  /* 0x0000007847307223 */ /* 0x040fe20000000030 */
[----:B------:R1:W-:Y:S01]  /*7650*/  STS.128 [R140+UR44+0x2200], R64 ;  /* 0x002200408c007988 */ /* 0x0003e20008000c2c */
[C---:B------:R-:W-:Y:S01]  /*7660*/  FFMA R49, R71.reuse, R121, R49 ;  /* 0x0000007947317223 */ /* 0x040fe20000000031 */
[C---:B------:R-:W-:Y:S01]  /*7670*/  FFMA R50, R71.reuse, R122, R50 ;  /* 0x0000007a47327223 */ /* 0x040fe20000000032 */
[C---:B------:R-:W-:Y:S01]  /*7680*/  FMUL R54, R70.reuse, R61 ;  /* 0x0000003d46367220 */ /* 0x040fe20000400000 */
[--C-:B------:R-:W-:Y:S02]  /*7690*/  HADD2.F32 R127, -RZ, R128.reuse.H0_H0 ;  /* 0x20000080ff7f7230 */ /* 0x100fe40000004100 */
[C---:B------:R-:W-:Y:S01]  /*76a0*/  FFMA R51, R71.reuse, R123, R51 ;  /* 0x0000007b47337223 */ /* 0x040fe20000000033 */
[----:B------:R-:W-:Y:S02]  /*76b0*/  HADD2.F32 R128, -RZ, R128.H1_H1 ;  /* 0x30000080ff807230 */ /* 0x000fe40000004100 */
[----:B------:R-:W-:Y:S01]  /*76c0*/  FMUL R55, R70, R62 ;  /* 0x0000003e46377220 */ /* 0x000fe20000400000 */
[----:B------:R1:W-:Y:S01]  /*76d0*/  STS.128 [R150+0x2010], R16 ;  /* 0x0020101096007388 */ /* 0x0003e20000000c00 */
[----:B------:R-:W-:Y:S01]  /*76e0*/  F2FP.SATFINITE.E5M2.F32.PACK_AB_MERGE_C R35, R36, R35, RZ ;  /* 0x000000232423723e */ /* 0x000fe200048060ff */
[C---:B------:R-:W-:Y:S01]  /*76f0*/  FFMA R52, R71.reuse, R124, R52 ;  /* 0x0000007c47347223 */ /* 0x040fe20000000034 */
[----:B------:R-:W-:Y:S01]  /*7700*/  FMUL R56, R70, R63 ;  /* 0x0000003f46387220 */ /* 0x000fe20000400000 */
[C---:B------:R-:W-:Y:S01]  /*7710*/  FFMA R53, R71.reuse, R125, R53 ;  /* 0x0000007d47357223 */ /* 0x040fe20000000035 */
[C---:B------:R-:W-:Y:S01]  /*7720*/  FFMA R54, R71.reuse, R126, R54 ;  /* 0x0000007e47367223 */ /* 0x040fe20000000036 */
[C---:B------:R-:W-:Y:S01]  /*7730*/  FFMA R55, R71.reuse, R127, R55 ;  /* 0x0000007f47377223 */ /* 0x040fe20000000037 */
[C---:B------:R-:W-:Y:S01]  /*7740*/  FFMA R56, R71.reuse, R128, R56 ;  /* 0x0000008047387223 */ /* 0x040fe20000000038 */
[----:B------:R-:W-:Y:S01]  /*7750*/  F2FP.SATFINITE.E5M2.F32.PACK_AB_MERGE_C R39, R40, R39, RZ ;  /* 0x000000272827723e */ /* 0x000fe200048060ff */
[C---:B------:R-:W-:Y:S01]  /*7760*/  FFMA R57, R71.reuse, R72, R57 ;  /* 0x0000004847397223 */ /* 0x040fe20000000039 */
[----:B------:R-:W-:Y:S01]  /*7770*/  F2FP.SATFINITE.E5M2.F32.PACK_AB_MERGE_C R43, R44, R43, RZ ;  /* 0x0000002b2c2b723e */ /* 0x000fe200048060ff */
[C---:B------:R-:W-:Y:S01]  /*7780*/  FFMA R58, R71.reuse, R73, R58 ;  /* 0x00000049473a7223 */ /* 0x040fe2000000003a */
[C---:B------:R-:W-:Y:S01]  /*7790*/  FFMA R59, R71.reuse, R74, R59 ;  /* 0x0000004a473b7223 */ /* 0x040fe2000000003b */
[----:B------:R-:W-:Y:S01]  /*77a0*/  F2FP.SATFINITE.E5M2.F32.PACK_AB_MERGE_C R33, R34, R33, R35 ;  /* 0x000000212221723e */ /* 0x000fe20004806023 */
[----:B------:R-:W-:Y:S01]  /*77b0*/  FFMA R60, R71, R75, R60 ;  /* 0x0000004b473c7223 */ /* 0x000fe2000000003c */
[----:B------:R-:W-:Y:S02]  /*77c0*/  F2FP.SATFINITE.E5M2.F32.PACK_AB_MERGE_C R32, R30, R29, R32 ;  /* 0x0000001d1e20723e */ /* 0x000fe40004806020 */
[----:B------:R-:W-:Y:S02]  /*77d0*/  F2FP.SATFINITE.E5M2.F32.PACK_AB_MERGE_C R34, R38, R37, R39 ;  /* 0x000000252622723e */ /* 0x000fe40004806027 */
[----:B------:R-:W-:Y:S02]  /*77e0*/  F2FP.SATFINITE.E5M2.F32.PACK_AB_MERGE_C R35, R42, R41, R43 ;  /* 0x000000292a23723e */ /* 0x000fe4000480602b */
[----:B------:R-:W-:Y:S02]  /*77f0*/  F2FP.SATFINITE.E5M2.F32.PACK_AB_MERGE_C R51, R52, R51, RZ ;  /* 0x000000333433723e */ /* 0x000fe400048060ff */
[----:B------:R-:W-:Y:S01]  /*7800*/  F2FP.SATFINITE.E5M2.F32.PACK_AB_MERGE_C R48, R48, R47, RZ ;  /* 0x0000002f3030723e */ /* 0x000fe200048060ff */
[----:B------:R1:W-:Y:S01]  /*7810*/  STS.128 [R149+0x2020], R32 ;  /* 0x0020202095007388 */ /* 0x0003e20000000c00 */
[----:B------:R-:W-:Y:S02]  /*7820*/  F2FP.SATFINITE.E5M2.F32.PACK_AB_MERGE_C R55, R56, R55, RZ ;  /* 0x000000373837723e */ /* 0x000fe400048060ff */
[----:B------:R-:W-:Y:S02]  /*7830*/  F2FP.SATFINITE.E5M2.F32.PACK_AB_MERGE_C R59, R60, R59, RZ ;  /* 0x0000003b3c3b723e */ /* 0x000fe400048060ff */
[----:B------:R-:W-:Y:S02]  /*7840*/  F2FP.SATFINITE.E5M2.F32.PACK_AB_MERGE_C R49, R50, R49, R51 ;  /* 0x000000313231723e */ /* 0x000fe40004806033 */
[----:B------:R-:W-:Y:S02]  /*7850*/  F2FP.SATFINITE.E5M2.F32.PACK_AB_MERGE_C R48, R46, R45, R48 ;  /* 0x0000002d2e30723e */ /* 0x000fe40004806030 */
[----:B------:R-:W-:Y:S02]  /*7860*/  F2FP.SATFINITE.E5M2.F32.PACK_AB_MERGE_C R50, R54, R53, R55 ;  /* 0x000000353632723e */ /* 0x000fe40004806037 */
[----:B------:R-:W-:Y:S05]  /*7870*/  F2FP.SATFINITE.E5M2.F32.PACK_AB_MERGE_C R51, R58, R57, R59 ;  /* 0x000000393a33723e */ /* 0x000fea000480603b */
[----:B------:R1:W-:Y:S01]  /*7880*/  STS.128 [R148+0x2030], R48 ;  /* 0x0020303094007388 */ /* 0x0003e20000000c00 */
[----:B------:R-:W-:Y:S01]  /*7890*/  @!PT LDS RZ, [RZ] ;  /* 0x00000000fffff984 */ /* 0x000fe20000000800 */
[----:B------:R-:W-:Y:S01]  /*78a0*/  @!PT LDS RZ, [RZ] ;  /* 0x00000000fffff984 */ /* 0x000fe20000000800 */
[----:B------:R-:W-:Y:S01]  /*78b0*/  @!PT LDS RZ, [RZ] ;  /* 0x00000000fffff984 */ /* 0x000fe20000000800 */
[----:B------:R-:W-:Y:S01]  /*78c0*/  @!PT LDS RZ, [RZ] ;  /* 0x00000000fffff984 */ /* 0x000fe20000000800 */
[----:B------:R3:W-:Y:S07]  /*78d0*/  MEMBAR.ALL.CTA ;  /* 0x0000000000007992 */ /* 0x0007ee0000008000 */
[----:B---3--:R-:W3:Y:S02]  /*78e0*/  FENCE.VIEW.ASYNC.S ;  /* 0x00000000000073c6 */ /* 0x008ee40000000000 */
[----:B---3--:R-:W-:Y:S06]  /*78f0*/  BAR.SYNC.DEFER_BLOCKING 0x1, 0x80 ;  /* 0x0042000000007b1d */ /* 0x008fec0000010000 */
[----:B------:R-:W-:Y:S05]  /*7900*/  @P0 BRA `(.L_x_118) ;  /* 0x0000000000300947 */ /* 0x000fea0003800000 */
[----:B------:R-:W-:Y:S02]  /*7910*/  UIADD3 UR4, UPT, UPT, UR44, 0x2200, URZ ;  /* 0x000022002c047890 */ /* 0x000fe4000fffe0ff */
[----:B------:R-:W-:Y:S02]  /*7920*/  USHF.L.U32 UR9, UR45, 0x6, URZ ;  /* 0x000000062d097899 */ /* 0x000fe400080006ff */
[----:B------:R-:W-:Y:S02]  /*7930*/  USHF.L.U32 UR10, UR46, 0x7, URZ ;  /* 0x000000072e0a7899 */ /* 0x000fe400080006ff */
[----:B------:R-:W-:Y:S01]  /*7940*/  MOV R151, UR4 ;  /* 0x0000000400977c02 */ /* 0x000fe20008000f00 */
[----:B------:R-:W-:Y:S01]  /*7950*/  UIADD3 UR4, UP0, UPT, UR62, 0x680, URZ ;  /* 0x000006803e047890 */ /* 0x000fe2000ff1e0ff */
[----:B------:R-:W-:Y:S02]  /*7960*/  UMOV UR11, UR36 ;  /* 0x00000024000b7c82 */ /* 0x000fe40008000000 */
[----:B------:R-:W-:Y:S01]  /*7970*/  R2UR UR8, R151 ;  /* 0x00000000970872ca */ /* 0x000fe200000e0000 */
[----:B------:R-:W-:Y:S11]  /*7980*/  UIADD3.X UR5, UPT, UPT, URZ, UR63, URZ, UP0, !UPT ;  /* 0x0000003fff057290 */ /* 0x000ff600087fe4ff */
[----:B------:R-:W-:Y:S01]  /*7990*/  @!UPT UIADD3 URZ, UPT, UPT, URZ, URZ, URZ ;  /* 0x000000fffffff290 */ /* 0x000fe2000fffe0ff */
[----:B------:R3:W-:Y:S01]  /*79a0*/  UTMASTG.3D [UR8], [UR4] ;  /* 0x00000008040073b5 */ /* 0x0007e20008010000 */
[----:B------:R0:W-:Y:S01]  /*79b0*/  UTMACMDFLUSH ;  /* 0x00000000000079b7 */ /* 0x0001e20000000000 */
[----:B---3--:R-:W-:Y:S04]  /*79c0*/  DEPBAR.LE SB0, 0x0 ;  /* 0x000080000000791a */ /* 0x008fe80000000000 */
.L_x_118:
[----:B------:R-:W-:Y:S05]  /*79d0*/  BSYNC.RECONVERGENT B0 ;  /* 0x0000000000007941 */ /* 0x000fea0003800200 */
.L_x_117:
[----:B------:R-:W-:Y:S01]  /*79e0*/  BAR.SYNC.DEFER_BLOCKING 0x1, 0x80 ;  /* 0x0042000000007b1d */ /* 0x000fe20000010000 */
[----:B------:R-:W-:Y:S01]  /*79f0*/  ISETP.NE.AND P0, PT, R144, 0x2, PT ;  /* 0x000000029000780c */ /* 0x000fe20003f05270 */
[----:B------:R-:W-:Y:S01]  /*7a00*/  UISETP.NE.AND UP0, UPT, UR47, URZ, UPT ;  /* 0x000000ff2f00728c */ /* 0x000fe2000bf05270 */
[----:B------:R-:W-:Y:S01]  /*7a10*/  ISETP.NE.AND P1, PT, R68, 0x4, PT ;  /* 0x000000044400780c */ /* 0x000fe20003f25270 */
[----:B------:R-:W-:Y:S01]  /*7a20*/  UIADD3 UR45, UPT, UPT, UR37, UR55, URZ ;  /* 0x00000037252d7290 */ /* 0x000fe2000fffe0ff */
[----:B------:R-:W-:Y:S01]  /*7a30*/  SEL R2, RZ, 0x1, P0 ;  /* 0x00000001ff027807 */ /* 0x000fe20000000000 */
[----:B------:R-:W-:Y:S01]  /*7a40*/  UIADD3 UR46, UPT, UPT, UR38, UR58, URZ ;  /* 0x0000003a262e7290 */ /* 0x000fe2000fffe0ff */
[----:B------:R-:W-:Y:S02]  /*7a50*/  SEL R0, RZ, 0x1, P1 ;  /* 0x00000001ff007807 */ /* 0x000fe40000800000 */
[----:B------:R-:W-:Y:S02]  /*7a60*/  LOP3.LUT R146, R146, R2, RZ, 0x3c, !PT ;  /* 0x0000000292927212 */ /* 0x000fe400078e3cff */
[----:B------:R-:W-:Y:S02]  /*7a70*/  LOP3.LUT R147, R147, R0, RZ, 0x3c, !PT ;  /* 0x0000000093937212 */ /* 0x000fe400078e3cff */
[----:B------:R-:W-:Y:S02]  /*7a80*/  SEL R144, R144, RZ, P0 ;  /* 0x000000ff90907207 */ /* 0x000fe40000000000 */
[----:B------:R-:W-:Y:S01]  /*7a90*/  SEL R68, R68, RZ, P1 ;  /* 0x000000ff44447207 */ /* 0x000fe20000800000 */
[----:B------:R-:W-:Y:S01]  /*7aa0*/  UMOV UR36, UR54 ;  /* 0x0000003600247c82 */ /* 0x000fe20008000000 */
[----:B------:R-:W-:Y:S05]  /*7ab0*/  BRA.U UP0, `(.L_x_119) ;  /* 0xffffffdd001c7547 */ /* 0x000fea000b83ffff */
[----:B------:R-:W-:Y:S05]  /*7ac0*/  EXIT ;  /* 0x000000000000794d */ /* 0x000fea0003800000 */
.L_x_25:
[----:B-1----:R1:W2:Y:S02]  /*7ad0*/  SYNCS.PHASECHK.TRANS64.TRYWAIT P0, [R0+URZ+0x130], R2 ;  /* 0x00013002000075a7 */ /* 0x0022a400080011ff */
[----:B--2---:R-:W-:Y:S05]  /*7ae0*/  @!P0 NANOSLEEP.SYNCS 0x989680 ;  /* 0x009896800000895d */ /* 0x004fea0003900000 */
[----:B------:R-:W2:Y:S02]  /*7af0*/  @!P0 SYNCS.PHASECHK.TRANS64 P0, [R0+URZ+0x130], R2 ;  /* 0x00013002000085a7 */ /* 0x000ea400080010ff */
[----:B--2---:R-:W-:Y:S05]  /*7b00*/  @!P0 BRA `(.L_x_25) ;  /* 0xfffffffc00f08947 */ /* 0x004fea000383ffff */
[----:B------:R-:W-:Y:S05]  /*7b10*/  BRA `(.L_x_120) ;  /* 0xffffffa000047947 */ /* 0x000fea000383ffff */
.L_x_28:
[----:B-1----:R-:W-:-:S07]  /*7b20*/  MOV R0, UR33 ;  /* 0x0000002100007c02 */ /* 0x002fce0008000f00 */
.L_x_121:
[----:B-1----:R1:W2:Y:S02]  /*7b30*/  SYNCS.PHASECHK.TRANS64.TRYWAIT P0, [R0+URZ+0x50], R3 ;  /* 0x00005003000075a7 */ /* 0x0022a400080011ff */
[----:B--2---:R-:W-:Y:S05]  /*7b40*/  @!P0 NANOSLEEP.SYNCS 0x989680 ;  /* 0x009896800000895d */ /* 0x004fea0003900000 */
[----:B------:R-:W2:Y:S02]  /*7b50*/  @!P0 SYNCS.PHASECHK.TRANS64 P0, [R0+URZ+0x50], R3 ;  /* 0x00005003000085a7 */ /* 0x000ea400080010ff */
[----:B--2---:R-:W-:Y:S05]  /*7b60*/  @!P0 BRA `(.L_x_121) ;  /* 0xfffffffc00f08947 */ /* 0x004fea000383ffff */
[----:B------:R-:W-:Y:S05]  /*7b70*/  BRA `(.L_x_27) ;  /* 0xffffffa000547947 */ /* 0x000fea000383ffff */
.L_x_35:
[----:B-1----:R-:W-:-:S07]  /*7b80*/  MOV R0, UR17 ;  /* 0x0000001100007c02 */ /* 0x002fce0008000f00 */
.L_x_122:
[----:B-1----:R1:W2:Y:S02]  /*7b90*/  SYNCS.PHASECHK.TRANS64.TRYWAIT P0, [R0+URZ+0x50], R3 ;  /* 0x00005003000075a7 */ /* 0x0022a400080011ff */
[----:B--2---:R-:W-:Y:S05]  /*7ba0*/  @!P0 NANOSLEEP.SYNCS 0x989680 ;  /* 0x009896800000895d */ /* 0x004fea0003900000 */
[----:B------:R-:W2:Y:S02]  /*7bb0*/  @!P0 SYNCS.PHASECHK.TRANS64 P0, [R0+URZ+0x50], R3 ;  /* 0x00005003000085a7 */ /* 0x000ea400080010ff */
[----:B--2---:R-:W-:Y:S05]  /*7bc0*/  @!P0 BRA `(.L_x_122) ;  /* 0xfffffffc00f08947 */ /* 0x004fea000383ffff */
[----:B------:R-:W-:Y:S05]  /*7bd0*/  BRA `(.L_x_34) ;  /* 0xffffffa400147947 */ /* 0x000fea000383ffff */
.L_x_40:
[----:B-1----:R1:W2:Y:S02]  /*7be0*/  SYNCS.PHASECHK.TRANS64.TRYWAIT P0, [R3+URZ+0xc0], R0 ;  /* 0x0000c000030075a7 */ /* 0x0022a400080011ff */
[----:B--2---:R-:W-:Y:S05]  /*7bf0*/  @!P0 NANOSLEEP.SYNCS 0x989680 ;  /* 0x009896800000895d */ /* 0x004fea0003900000 */
[----:B------:R-:W2:Y:S02]  /*7c00*/  @!P0 SYNCS.PHASECHK.TRANS64 P0, [R3+URZ+0xc0], R0 ;  /* 0x0000c000030085a7 */ /* 0x000ea400080010ff */
[----:B--2---:R-:W-:Y:S05]  /*7c10*/  @!P0 BRA `(.L_x_40) ;  /* 0xfffffffc00f08947 */ /* 0x004fea000383ffff */
[----:B------:R-:W-:Y:S05]  /*7c20*/  BRA `(.L_x_123) ;  /* 0xffffffa400b87947 */ /* 0x000fea000383ffff */
.L_x_44:
[----:B------:R-:W-:-:S07]  /*7c30*/  MOV R0, UR4 ;  /* 0x0000000400007c02 */ /* 0x000fce0008000f00 */
.L_x_124:
[----:B-1----:R1:W2:Y:S02]  /*7c40*/  SYNCS.PHASECHK.TRANS64.TRYWAIT P0, [R0+URZ], R2 ;  /* 0x00000002000075a7 */ /* 0x0022a400080011ff */
[----:B--2---:R-:W-:Y:S05]  /*7c50*/  @!P0 NANOSLEEP.SYNCS 0x989680 ;  /* 0x009896800000895d */ /* 0x004fea0003900000 */
[----:B------:R-:W2:Y:S02]  /*7c60*/  @!P0 SYNCS.PHASECHK.TRANS64 P0, [R0+URZ], R2 ;  /* 0x00000002000085a7 */ /* 0x000ea400080010ff */
[----:B--2---:R-:W-:Y:S05]  /*7c70*/  @!P0 BRA `(.L_x_124) ;  /* 0xfffffffc00f08947 */ /* 0x004fea000383ffff */
[----:B------:R-:W-:Y:S05]  /*7c80*/  BRA `(.L_x_125) ;  /* 0xffffffac005c7947 */ /* 0x000fea000383ffff */
.L_x_45:
[----:B------:R-:W-:-:S07]  /*7c90*/  MOV R0, UR5 ;  /* 0x0000000500007c02 */ /* 0x000fce0008000f00 */
.L_x_126:
[----:B-1----:R1:W2:Y:S02]  /*7ca0*/  SYNCS.PHASECHK.TRANS64.TRYWAIT P0, [R0+URZ], R3 ;  /* 0x00000003000075a7 */ /* 0x0022a400080011ff */
[----:B--2---:R-:W-:Y:S05]  /*7cb0*/  @!P0 NANOSLEEP.SYNCS 0x989680 ;  /* 0x009896800000895d */ /* 0x004fea0003900000 */
[----:B------:R-:W2:Y:S02]  /*7cc0*/  @!P0 SYNCS.PHASECHK.TRANS64 P0, [R0+URZ], R3 ;  /* 0x00000003000085a7 */ /* 0x000ea400080010ff */
[----:B--2---:R-:W-:Y:S05]  /*7cd0*/  @!P0 BRA `(.L_x_126) ;  /* 0xfffffffc00f08947 */ /* 0x004fea000383ffff */
[----:B------:R-:W-:Y:S05]  /*7ce0*/  BRA `(.L_x_127) ;  /* 0xffffffac00687947 */ /* 0x000fea000383ffff */
.L_x_46:
[----:B------:R-:W-:-:S07]  /*7cf0*/  MOV R0, UR5 ;  /* 0x0000000500007c02 */ /* 0x000fce0008000f00 */
.L_x_128:
[----:B-1----:R1:W2:Y:S02]  /*7d00*/  SYNCS.PHASECHK.TRANS64.TRYWAIT P0, [R0+URZ], R3 ;  /* 0x00000003000075a7 */ /* 0x0022a400080011ff */
[----:B--2---:R-:W-:Y:S05]  /*7d10*/  @!P0 NANOSLEEP.SYNCS 0x989680 ;  /* 0x009896800000895d */ /* 0x004fea0003900000 */
[----:B------:R-:W2:Y:S02]  /*7d20*/  @!P0 SYNCS.PHASECHK.TRANS64 P0, [R0+URZ], R3 ;  /* 0x00000003000085a7 */ /* 0x000ea400080010ff */
[----:B--2---:R-:W-:Y:S05]  /*7d30*/  @!P0 BRA `(.L_x_128) ;  /* 0xfffffffc00f08947 */ /* 0x004fea000383ffff */
[----:B------:R-:W-:Y:S05]  /*7d40*/  BRA `(.L_x_129) ;  /* 0xffffffac00747947 */ /* 0x000fea000383ffff */
.L_x_47:
[----:B------:R-:W-:-:S07]  /*7d50*/  MOV R0, UR5 ;  /* 0x0000000500007c02 */ /* 0x000fce0008000f00 */
.L_x_130:
[----:B-1----:R1:W2:Y:S02]  /*7d60*/  SYNCS.PHASECHK.TRANS64.TRYWAIT P0, [R0+URZ], R3 ;  /* 0x00000003000075a7 */ /* 0x0022a400080011ff */
[----:B--2---:R-:W-:Y:S05]  /*7d70*/  @!P0 NANOSLEEP.SYNCS 0x989680 ;  /* 0x009896800000895d */ /* 0x004fea0003900000 */
[----:B------:R-:W2:Y:S02]  /*7d80*/  @!P0 SYNCS.PHASECHK.TRANS64 P0, [R0+URZ], R3 ;  /* 0x00000003000085a7 */ /* 0x000ea400080010ff */
[----:B--2---:R-:W-:Y:S05]  /*7d90*/  @!P0 BRA `(.L_x_130) ;  /* 0xfffffffc00f08947 */ /* 0x004fea000383ffff */
[----:B------:R-:W-:Y:S05]  /*7da0*/  BRA `(.L_x_131) ;  /* 0xffffffac00807947 */ /* 0x000fea000383ffff */
.L_x_48:
[----:B------:R-:W-:-:S07]  /*7db0*/  MOV R0, UR5 ;  /* 0x0000000500007c02 */ /* 0x000fce0008000f00 */
.L_x_132:
[----:B-1----:R1:W2:Y:S02]  /*7dc0*/  SYNCS.PHASECHK.TRANS64.TRYWAIT P0, [R0+URZ], R3 ;  /* 0x00000003000075a7 */ /* 0x0022a400080011ff */
[----:B--2---:R-:W-:Y:S05]  /*7dd0*/  @!P0 NANOSLEEP.SYNCS 0x989680 ;  /* 0x009896800000895d */ /* 0x004fea0003900000 */
[----:B------:R-:W2:Y:S02]  /*7de0*/  @!P0 SYNCS.PHASECHK.TRANS64 P0, [R0+URZ], R3 ;  /* 0x00000003000085a7 */ /* 0x000ea400080010ff */
[----:B--2---:R-:W-:Y:S05]  /*7df0*/  @!P0 BRA `(.L_x_132) ;  /* 0xfffffffc00f08947 */ /* 0x004fea000383ffff */
[----:B------:R-:W-:Y:S05]  /*7e00*/  BRA `(.L_x_133) ;  /* 0xffffffac008c7947 */ /* 0x000fea000383ffff */
.L_x_49:
[----:B------:R-:W-:-:S07]  /*7e10*/  MOV R0, UR5 ;  /* 0x0000000500007c02 */ /* 0x000fce0008000f00 */
.L_x_134:
[----:B-1----:R1:W2:Y:S02]  /*7e20*/  SYNCS.PHASECHK.TRANS64.TRYWAIT P0, [R0+URZ], R3 ;  /* 0x00000003000075a7 */ /* 0x0022a400080011ff */
[----:B--2---:R-:W-:Y:S05]  /*7e30*/  @!P0 NANOSLEEP.SYNCS 0x989680 ;  /* 0x009896800000895d */ /* 0x004fea0003900000 */
[----:B------:R-:W2:Y:S02]  /*7e40*/  @!P0 SYNCS.PHASECHK.TRANS64 P0, [R0+URZ], R3 ;  /* 0x00000003000085a7 */ /* 0x000ea400080010ff */
[----:B--2---:R-:W-:Y:S05]  /*7e50*/  @!P0 BRA `(.L_x_134) ;  /* 0xfffffffc00f08947 */ /* 0x004fea000383ffff */
[----:B------:R-:W-:Y:S05]  /*7e60*/  BRA `(.L_x_135) ;  /* 0xffffffac00987947 */ /* 0x000fea000383ffff */
.L_x_50:
[----:B------:R-:W-:-:S07]  /*7e70*/  MOV R0, UR5 ;  /* 0x0000000500007c02 */ /* 0x000fce0008000f00 */
.L_x_136:
[----:B-1----:R1:W2:Y:S02]  /*7e80*/  SYNCS.PHASECHK.TRANS64.TRYWAIT P0, [R0+URZ], R3 ;  /* 0x00000003000075a7 */ /* 0x0022a400080011ff */
[----:B--2---:R-:W-:Y:S05]  /*7e90*/  @!P0 NANOSLEEP.SYNCS 0x989680 ;  /* 0x009896800000895d */ /* 0x004fea0003900000 */
[----:B------:R-:W2:Y:S02]  /*7ea0*/  @!P0 SYNCS.PHASECHK.TRANS64 P0, [R0+URZ], R3 ;  /* 0x00000003000085a7 */ /* 0x000ea400080010ff */
[----:B--2---:R-:W-:Y:S05]  /*7eb0*/  @!P0 BRA `(.L_x_136) ;  /* 0xfffffffc00f08947 */ /* 0x004fea000383ffff */
[----:B------:R-:W-:Y:S05]  /*7ec0*/  BRA `(.L_x_137) ;  /* 0xffffffac00a47947 */ /* 0x000fea000383ffff */
.L_x_51:
[----:B------:R-:W-:-:S07]  /*7ed0*/  MOV R0, UR5 ;  /* 0x0000000500007c02 */ /* 0x000fce0008000f00 */
.L_x_138:
[----:B-1----:R1:W2:Y:S02]  /*7ee0*/  SYNCS.PHASECHK.TRANS64.TRYWAIT P0, [R0+URZ], R3 ;  /* 0x00000003000075a7 */ /* 0x0022a400080011ff */
[----:B--2---:R-:W-:Y:S05]  /*7ef0*/  @!P0 NANOSLEEP.SYNCS 0x989680 ;  /* 0x009896800000895d */ /* 0x004fea0003900000 */
[----:B------:R-:W2:Y:S02]  /*7f00*/  @!P0 SYNCS.PHASECHK.TRANS64 P0, [R0+URZ], R3 ;  /* 0x00000003000085a7 */ /* 0x000ea400080010ff */
[----:B--2---:R-:W-:Y:S05]  /*7f10*/  @!P0 BRA `(.L_x_138) ;  /* 0xfffffffc00f08947 */ /* 0x004fea000383ffff */
[----:B------:R-:W-:Y:S05]  /*7f20*/  BRA `(.L_x_139) ;  /* 0xffffffac00b07947 */ /* 0x000fea000383ffff */
.L_x_52:
[----:B------:R-:W-:-:S07]  /*7f30*/  MOV R0, UR5 ;  /* 0x0000000500007c02 */ /* 0x000fce0008000f00 */
.L_x_140:
[----:B-1----:R1:W2:Y:S02]  /*7f40*/  SYNCS.PHASECHK.TRANS64.TRYWAIT P0, [R0+URZ], R3 ;  /* 0x00000003000075a7 */ /* 0x0022a400080011ff */
[----:B--2---:R-:W-:Y:S05]  /*7f50*/  @!P0 NANOSLEEP.SYNCS 0x989680 ;  /* 0x009896800000895d */ /* 0x004fea0003900000 */
[----:B------:R-:W2:Y:S02]  /*7f60*/  @!P0 SYNCS.PHASECHK.TRANS64 P0, [R0+URZ], R3 ;  /* 0x00000003000085a7 */ /* 0x000ea400080010ff */
[----:B--2---:R-:W-:Y:S05]  /*7f70*/  @!P0 BRA `(.L_x_140) ;  /* 0xfffffffc00f08947 */ /* 0x004fea000383ffff */
[----:B------:R-:W-:Y:S05]  /*7f80*/  BRA `(.L_x_141) ;  /* 0xffffffac00bc7947 */ /* 0x000fea000383ffff */
.L_x_55:
[----:B-1----:R1:W2:Y:S02]  /*7f90*/  SYNCS.PHASECHK.TRANS64.TRYWAIT P0, [R2+URZ+0x120], R4 ;  /* 0x00012004020075a7 */ /* 0x0022a400080011ff */
[----:B--2---:R-:W-:Y:S05]  /*7fa0*/  @!P0 NANOSLEEP.SYNCS 0x989680 ;  /* 0x009896800000895d */ /* 0x004fea0003900000 */
[----:B------:R-:W2:Y:S02]  /*7fb0*/  @!P0 SYNCS.PHASECHK.TRANS64 P0, [R2+URZ+0x120], R4 ;  /* 0x00012004020085a7 */ /* 0x000ea400080010ff */
[----:B--2---:R-:W-:Y:S05]  /*7fc0*/  @!P0 BRA `(.L_x_55) ;  /* 0xfffffffc00f08947 */ /* 0x004fea000383ffff */
[----:B------:R-:W-:Y:S05]  /*7fd0*/  BRA `(.L_x_142) ;  /* 0xffffffb000207947 */ /* 0x000fea000383ffff */
.L_x_56:
[----:B------:R-:W-:-:S07]  /*7fe0*/  MOV R2, UR4 ;  /* 0x0000000400027c02 */ /* 0x000fce0008000f00 */
.L_x_143:
[----:B-1----:R1:W2:Y:S02]  /*7ff0*/  SYNCS.PHASECHK.TRANS64.TRYWAIT P0, [R2+URZ+0xd0], R5 ;  /* 0x0000d005020075a7 */ /* 0x0022a400080011ff */
[----:B--2---:R-:W-:Y:S05]  /*8000*/  @!P0 NANOSLEEP.SYNCS 0x989680 ;  /* 0x009896800000895d */ /* 0x004fea0003900000 */
[----:B------:R-:W2:Y:S02]  /*8010*/  @!P0 SYNCS.PHASECHK.TRANS64 P0, [R2+URZ+0xd0], R5 ;  /* 0x0000d005020085a7 */ /* 0x000ea400080010ff */
[----:B--2---:R-:W-:Y:S05]  /*8020*/  @!P0 BRA `(.L_x_143) ;  /* 0xfffffffc00f08947 */ /* 0x004fea000383ffff */
[----:B------:R-:W-:Y:S05]  /*8030*/  BRA `(.L_x_144) ;  /* 0xffffffb000307947 */ /* 0x000fea000383ffff */
.L_x_57:
[----:B-1----:R1:W2:Y:S02]  /*8040*/  SYNCS.PHASECHK.TRANS64.TRYWAIT P1, [R2+URZ+0xc0], R4 ;  /* 0x0000c004020075a7 */ /* 0x0022a400080211ff */
[----:B--2---:R-:W-:Y:S05]  /*8050*/  @!P1 NANOSLEEP.SYNCS 0x989680 ;  /* 0x009896800000995d */ /* 0x004fea0003900000 */
[----:B------:R-:W2:Y:S02]  /*8060*/  @!P1 SYNCS.PHASECHK.TRANS64 P1, [R2+URZ+0xc0], R4 ;  /* 0x0000c004020095a7 */ /* 0x000ea400080210ff */
[----:B--2---:R-:W-:Y:S05]  /*8070*/  @!P1 BRA `(.L_x_57) ;  /* 0xfffffffc00f09947 */ /* 0x004fea000383ffff */
[----:B------:R-:W-:Y:S05]  /*8080*/  BRA `(.L_x_145) ;  /* 0xffffffb000607947 */ /* 0x000fea000383ffff */
.L_x_60:
[----:B------:R-:W-:-:S07]  /*8090*/  MOV R0, UR4 ;  /* 0x0000000400007c02 */ /* 0x000fce0008000f00 */
.L_x_146:
[----:B-1----:R1:W2:Y:S02]  /*80a0*/  SYNCS.PHASECHK.TRANS64.TRYWAIT P0, [R0+URZ+0xd0], R2 ;  /* 0x0000d002000075a7 */ /* 0x0022a400080011ff */
[----:B--2---:R-:W-:Y:S05]  /*80b0*/  @!P0 NANOSLEEP.SYNCS 0x989680 ;  /* 0x009896800000895d */ /* 0x004fea0003900000 */
[----:B------:R-:W2:Y:S02]  /*80c0*/  @!P0 SYNCS.PHASECHK.TRANS64 P0, [R0+URZ+0xd0], R2 ;  /* 0x0000d002000085a7 */ /* 0x000ea400080010ff */
[----:B--2---:R-:W-:Y:S05]  /*80d0*/  @!P0 BRA `(.L_x_146) ;  /* 0xfffffffc00f08947 */ /* 0x004fea000383ffff */
[----:B------:R-:W-:Y:S05]  /*80e0*/  BRA `(.L_x_59) ;  /* 0xffffffb000b47947 */ /* 0x000fea000383ffff */
.L_x_69:
[----:B-1----:R-:W-:-:S04]  /*80f0*/  MOV R5, UR5 ;  /* 0x0000000500057c02 */ /* 0x002fc80008000f00 */
[----:B------:R1:W2:Y:S03]  /*8100*/  SYNCS.PHASECHK.TRANS64.TRYWAIT P0, [R5+URZ+0x8], R6 ;  /* 0x00000806050075a7 */ /* 0x0002a600080011ff */
[----:B--2---:R-:W-:Y:S05]  /*8110*/  @!P0 NANOSLEEP.SYNCS 0x989680 ;  /* 0x009896800000895d */ /* 0x004fea0003900000 */
[----:B------:R-:W2:Y:S02]  /*8120*/  @!P0 SYNCS.PHASECHK.TRANS64 P0, [R5+URZ+0x8], R6 ;  /* 0x00000806050085a7 */ /* 0x000ea400080010ff */
[----:B--2---:R-:W-:Y:S05]  /*8130*/  @!P0 BRA `(.L_x_69) ;  /* 0xfffffffc00ec8947 */ /* 0x004fea000383ffff */
[----:B------:R-:W-:Y:S05]  /*8140*/  BRA `(.L_x_68) ;  /* 0xffffffb4006c7947 */ /* 0x000fea000383ffff */
.L_x_71:
[----:B------:R-:W-:Y:S01]  /*8150*/  BSSY B0, `(.L_x_147) ;  /* 0x0000006000007945 */ /* 0x000fe20003800000 */
[----:B------:R-:W-:-:S07]  /*8160*/  MOV R15, 0xffffffff ;  /* 0xffffffff000f7802 */ /* 0x000fce0000000f00 */
[----:B-1---5:R-:W-:Y:S05]  /*8170*/  WARPSYNC.COLLECTIVE R15, `(.L_x_148) ;  /* 0x000000000f0c7348 */ /* 0x022fea0003c00000 */
[----:B------:R-:W-:Y:S02]  /*8180*/  ELECT P6, UR79, PT ;  /* 0x00000000004f782f */ /* 0x000fe400038c0000 */
[----:B------:R-:W-:Y:S01]  /*8190*/  MOV R14, UR79 ;  /* 0x0000004f000e7c02 */ /* 0x000fe20008000f00 */
[----:B-1---5:R-:W-:Y:S10]  /*81a0*/  ENDCOLLECTIVE ;  /* 0x000000000000791b */ /* 0x022ff40003800000 */
.L_x_148:
[----:B------:R-:W-:Y:S05]  /*81b0*/  BSYNC B0 ;  /* 0x0000000000007941 */ /* 0x000fea0003800000 */
.L_x_147:
[----:B------:R-:W-:Y:S01]  /*81c0*/  PLOP3.LUT P0, PT, P6, PT, PT, 0x80, 0x8 ;  /* 0x000000000008781c */ /* 0x000fe2000370f070 */
[----:B------:R-:W-:-:S12]  /*81d0*/  BRA `(.L_x_149) ;  /* 0xffffffb400987947 */ /* 0x000fd8000383ffff */
.L_x_73:
[----:B-1----:R-:W-:-:S04]  /*81e0*/  MOV R0, UR5 ;  /* 0x0000000500007c02 */ /* 0x002fc80008000f00 */
[----:B------:R1:W2:Y:S03]  /*81f0*/  SYNCS.PHASECHK.TRANS64.TRYWAIT P0, [R0+URZ+0x8], R4 ;  /* 0x00000804000075a7 */ /* 0x0002a600080011ff */
[----:B--2---:R-:W-:Y:S05]  /*8200*/  @!P0 NANOSLEEP.SYNCS 0x989680 ;  /* 0x009896800000895d */ /* 0x004fea0003900000 */
[----:B------:R-:W2:Y:S02]  /*8210*/  @!P0 SYNCS.PHASECHK.TRANS64 P0, [R0+URZ+0x8], R4 ;  /* 0x00000804000085a7 */ /* 0x000ea400080010ff */
[----:B--2---:R-:W-:Y:S05]  /*8220*/  @!P0 BRA `(.L_x_73) ;  /* 0xfffffffc00ec8947 */ /* 0x004fea000383ffff */
[----:B------:R-:W-:Y:S05]  /*8230*/  BRA `(.L_x_72) ;  /* 0xffffffb4009c7947 */ /* 0x000fea000383ffff */
.L_x_74:
[----:B-1----:R1:W2:Y:S02]  /*8240*/  SYNCS.PHASECHK.TRANS64.TRYWAIT P0, [R0+URZ+0xc0], R4 ;  /* 0x0000c004000075a7 */ /* 0x0022a400080011ff */
[----:B--2---:R-:W-:Y:S05]  /*8250*/  @!P0 NANOSLEEP.SYNCS 0x989680 ;  /* 0x009896800000895d */ /* 0x004fea0003900000 */
[----:B------:R-:W2:Y:S02]  /*8260*/  @!P0 SYNCS.PHASECHK.TRANS64 P0, [R0+URZ+0xc0], R4 ;  /* 0x0000c004000085a7 */ /* 0x000ea400080010ff */
[----:B--2---:R-:W-:Y:S05]  /*8270*/  @!P0 BRA `(.L_x_74) ;  /* 0xfffffffc00f08947 */ /* 0x004fea000383ffff */
[----:B------:R-:W-:Y:S05]  /*8280*/  BRA `(.L_x_150) ;  /* 0xffffffb800887947 */ /* 0x000fea000383ffff */
.L_x_76:
[----:B------:R-:W-:-:S07]  /*8290*/  MOV R0, UR31 ;  /* 0x0000001f00007c02 */ /* 0x000fce0008000f00 */
.L_x_151:
[----:B-1----:R1:W2:Y:S02]  /*82a0*/  SYNCS.PHASECHK.TRANS64.TRYWAIT P0, [R0+URZ+0x100], R4 ;  /* 0x00010004000075a7 */ /* 0x0022a400080011ff */
[----:B--2---:R-:W-:Y:S05]  /*82b0*/  @!P0 NANOSLEEP.SYNCS 0x989680 ;  /* 0x009896800000895d */ /* 0x004fea0003900000 */
[----:B------:R-:W2:Y:S02]  /*82c0*/  @!P0 SYNCS.PHASECHK.TRANS64 P0, [R0+URZ+0x100], R4 ;  /* 0x00010004000085a7 */ /* 0x000ea400080010ff */
[----:B--2---:R-:W-:Y:S05]  /*82d0*/  @!P0 BRA `(.L_x_151) ;  /* 0xfffffffc00f08947 */ /* 0x004fea000383ffff */
[----:B------:R-:W-:Y:S05]  /*82e0*/  BRA `(.L_x_152) ;  /* 0xffffffb800d47947 */ /* 0x000fea000383ffff */
.L_x_79:
[----:B------:R-:W-:Y:S07]  /*82f0*/  MOV R0, UR5 ;  /* 0x0000000500007c02 */ /* 0x000fee0008000f00 */
.L_x_153:
[----:B-1----:R1:W2:Y:S02]  /*8300*/  SYNCS.PHASECHK.TRANS64.TRYWAIT P0, [R0+URZ], R4 ;  /* 0x00000004000075a7 */ /* 0x0022a400080011ff */
[----:B--2---:R-:W-:Y:S05]  /*8310*/  @!P0 NANOSLEEP.SYNCS 0x989680 ;  /* 0x009896800000895d */ /* 0x004fea0003900000 */
[----:B------:R-:W2:Y:S02]  /*8320*/  @!P0 SYNCS.PHASECHK.TRANS64 P0, [R0+URZ], R4 ;  /* 0x00000004000085a7 */ /* 0x000ea400080010ff */
[----:B--2---:R-:W-:Y:S05]  /*8330*/  @!P0 BRA `(.L_x_153) ;  /* 0xfffffffc00f08947 */ /* 0x004fea000383ffff */
[----:B------:R-:W-:Y:S05]  /*8340*/  BRA `(.L_x_78) ;  /* 0xffffffb800e87947 */ /* 0x000fea000383ffff */
.L_x_83:
[----:B-1----:R-:W-:-:S07]  /*8350*/  MOV R0, UR4 ;  /* 0x0000000400007c02 */ /* 0x002fce0008000f00 */
.L_x_154:
[----:B-1----:R1:W2:Y:S02]  /*8360*/  SYNCS.PHASECHK.TRANS64.TRYWAIT P0, [R0+URZ], R2 ;  /* 0x00000002000075a7 */ /* 0x0022a400080011ff */
[----:B--2---:R-:W-:Y:S05]  /*8370*/  @!P0 NANOSLEEP.SYNCS 0x989680 ;  /* 0x009896800000895d */ /* 0x004fea0003900000 */
[----:B------:R-:W2:Y:S02]  /*8380*/  @!P0 SYNCS.PHASECHK.TRANS64 P0, [R0+URZ], R2 ;  /* 0x00000002000085a7 */ /* 0x000ea400080010ff */
[----:B--2---:R-:W-:Y:S05]  /*8390*/  @!P0 BRA `(.L_x_154) ;  /* 0xfffffffc00f08947 */ /* 0x004fea000383ffff */
[----:B------:R-:W-:Y:S05]  /*83a0*/  BRA `(.L_x_155) ;  /* 0xffffffbc00dc7947 */ /* 0x000fea000383ffff */
.L_x_84:
[----:B------:R-:W-:-:S07]  /*83b0*/  MOV R0, UR5 ;  /* 0x0000000500007c02 */ /* 0x000fce0008000f00 */
.L_x_156:
[----:B-1----:R1:W2:Y:S02]  /*83c0*/  SYNCS.PHASECHK.TRANS64.TRYWAIT P0, [R0+URZ], R3 ;  /* 0x00000003000075a7 */ /* 0x0022a400080011ff */
[----:B--2---:R-:W-:Y:S05]  /*83d0*/  @!P0 NANOSLEEP.SYNCS 0x989680 ;  /* 0x009896800000895d */ /* 0x004fea0003900000 */
[----:B------:R-:W2:Y:S02]  /*83e0*/  @!P0 SYNCS.PHASECHK.TRANS64 P0, [R0+URZ], R3 ;  /* 0x00000003000085a7 */ /* 0x000ea400080010ff */
[----:B--2---:R-:W-:Y:S05]  /*83f0*/  @!P0 BRA `(.L_x_156) ;  /* 0xfffffffc00f08947 */ /* 0x004fea000383ffff */
[----:B------:R-:W-:Y:S05]  /*8400*/  BRA `(.L_x_157) ;  /* 0xffffffbc00e87947 */ /* 0x000fea000383ffff */
.L_x_85:
[----:B------:R-:W-:-:S07]  /*8410*/  MOV R0, UR5 ;  /* 0x0000000500007c02 */ /* 0x000fce0008000f00 */
.L_x_158:
[----:B-1----:R1:W2:Y:S02]  /*8420*/  SYNCS.PHASECHK.TRANS64.TRYWAIT P0, [R0+URZ], R3 ;  /* 0x00000003000075a7 */ /* 0x0022a400080011ff */
[----:B--2---:R-:W-:Y:S05]  /*8430*/  @!P0 NANOSLEEP.SYNCS 0x989680 ;  /* 0x009896800000895d */ /* 0x004fea0003900000 */
[----:B------:R-:W2:Y:S02]  /*8440*/  @!P0 SYNCS.PHASECHK.TRANS64 P0, [R0+URZ], R3 ;  /* 0x00000003000085a7 */ /* 0x000ea400080010ff */
[----:B--2---:R-:W-:Y:S05]  /*8450*/  @!P0 BRA `(.L_x_158) ;  /* 0xfffffffc00f08947 */ /* 0x004fea000383ffff */
[----:B------:R-:W-:Y:S05]  /*8460*/  BRA `(.L_x_159) ;  /* 0xffffffbc00f47947 */ /* 0x000fea000383ffff */
.L_x_88:
[----:B------:R-:W-:-:S07]  /*8470*/  MOV R0, UR26 ;  /* 0x0000001a00007c02 */ /* 0x000fce0008000f00 */
.L_x_160:
[----:B-1----:R1:W2:Y:S02]  /*8480*/  SYNCS.PHASECHK.TRANS64.TRYWAIT P1, [R0+URZ+0x140], R2 ;  /* 0x00014002000075a7 */ /* 0x0022a400080211ff */
[----:B--2---:R-:W-:Y:S05]  /*8490*/  @!P1 NANOSLEEP.SYNCS 0x989680 ;  /* 0x009896800000995d */ /* 0x004fea0003900000 */
[----:B------:R-:W2:Y:S02]  /*84a0*/  @!P1 SYNCS.PHASECHK.TRANS64 P1, [R0+URZ+0x140], R2 ;  /* 0x00014002000095a7 */ /* 0x000ea400080210ff */
[----:B--2---:R-:W-:Y:S05]  /*84b0*/  @!P1 BRA `(.L_x_160) ;  /* 0xfffffffc00f09947 */ /* 0x004fea000383ffff */
[----:B------:R-:W-:Y:S05]  /*84c0*/  BRA `(.L_x_161) ;  /* 0xffffffc000407947 */ /* 0x000fea000383ffff */
.L_x_93:
[----:B--2---:R2:W4:Y:S02]  /*84d0*/  SYNCS.PHASECHK.TRANS64.TRYWAIT P0, [R7+URZ+0xc0], R0 ;  /* 0x0000c000070075a7 */ /* 0x00452400080011ff */
[----:B----4-:R-:W-:Y:S05]  /*84e0*/  @!P0 NANOSLEEP.SYNCS 0x989680 ;  /* 0x009896800000895d */ /* 0x010fea0003900000 */
[----:B------:R-:W4:Y:S02]  /*84f0*/  @!P0 SYNCS.PHASECHK.TRANS64 P0, [R7+URZ+0xc0], R0 ;  /* 0x0000c000070085a7 */ /* 0x000f2400080010ff */
[----:B----4-:R-:W-:Y:S05]  /*8500*/  @!P0 BRA `(.L_x_93) ;  /* 0xfffffffc00f08947 */ /* 0x010fea000383ffff */
[----:B------:R-:W-:Y:S05]  /*8510*/  BRA `(.L_x_162) ;  /* 0xffffffc400607947 */ /* 0x000fea000383ffff */
.L_x_96:
[----:B-1----:R-:W-:Y:S07]  /*8520*/  MOV R0, UR17 ;  /* 0x0000001100007c02 */ /* 0x002fee0008000f00 */
.L_x_163:
[----:B-1----:R1:W2:Y:S02]  /*8530*/  SYNCS.PHASECHK.TRANS64.TRYWAIT P2, [R0+URZ+0xb8], R7 ;  /* 0x0000b807000075a7 */ /* 0x0022a400080411ff */
[----:B--2---:R-:W-:Y:S05]  /*8540*/  @!P2 NANOSLEEP.SYNCS 0x989680 ;  /* 0x009896800000a95d */ /* 0x004fea0003900000 */
[----:B------:R-:W2:Y:S02]  /*8550*/  @!P2 SYNCS.PHASECHK.TRANS64 P2, [R0+URZ+0xb8], R7 ;  /* 0x0000b8070000a5a7 */ /* 0x000ea400080410ff */
[----:B--2---:R-:W-:Y:S05]  /*8560*/  @!P2 BRA `(.L_x_163) ;  /* 0xfffffffc00f0a947 */ /* 0x004fea000383ffff */
[----:B------:R-:W-:Y:S05]  /*8570*/  BRA `(.L_x_95) ;  /* 0xffffffc800c07947 */ /* 0x000fea000383ffff */
.L_x_99:
[----:B-1----:R-:W-:Y:S07]  /*8580*/  MOV R0, UR17 ;  /* 0x0000001100007c02 */ /* 0x002fee0008000f00 */
.L_x_164:
[----:B-1----:R1:W2:Y:S02]  /*8590*/  SYNCS.PHASECHK.TRANS64.TRYWAIT P0, [R0+URZ+0xa8], R6 ;  /* 0x0000a806000075a7 */ /* 0x0022a400080011ff */
[----:B--2---:R-:W-:Y:S05]  /*85a0*/  @!P0 NANOSLEEP.SYNCS 0x989680 ;  /* 0x009896800000895d */ /* 0x004fea0003900000 */
[----:B------:R-:W2:Y:S02]  /*85b0*/  @!P0 SYNCS.PHASECHK.TRANS64 P0, [R0+URZ+0xa8], R6 ;  /* 0x0000a806000085a7 */ /* 0x000ea400080010ff */
[----:B--2---:R-:W-:Y:S05]  /*85c0*/  @!P0 BRA `(.L_x_164) ;  /* 0xfffffffc00f08947 */ /* 0x004fea000383ffff */
[----:B------:R-:W-:Y:S05]  /*85d0*/  BRA `(.L_x_165) ;  /* 0xffffffcc00107947 */ /* 0x000fea000383ffff */
.L_x_102:
[----:B--2---:R2:W3:Y:S02]  /*85e0*/  SYNCS.PHASECHK.TRANS64.TRYWAIT P0, [R3+URZ+0xc0], R0 ;  /* 0x0000c000030075a7 */ /* 0x0044e400080011ff */
[----:B---3--:R-:W-:Y:S05]  /*85f0*/  @!P0 NANOSLEEP.SYNCS 0x989680 ;  /* 0x009896800000895d */ /* 0x008fea0003900000 */
[----:B------:R-:W3:Y:S02]  /*8600*/  @!P0 SYNCS.PHASECHK.TRANS64 P0, [R3+URZ+0xc0], R0 ;  /* 0x0000c000030085a7 */ /* 0x000ee400080010ff */
[----:B---3--:R-:W-:Y:S05]  /*8610*/  @!P0 BRA `(.L_x_102) ;  /* 0xfffffffc00f08947 */ /* 0x008fea000383ffff */
[----:B------:R-:W-:Y:S05]  /*8620*/  BRA `(.L_x_166) ;  /* 0xffffffd000547947 */ /* 0x000fea000383ffff */
.L_x_113:
[----:B-1----:R-:W-:Y:S04]  /*8630*/  MOV R0, UR44 ;  /* 0x0000002c00007c02 */ /* 0x002fe80008000f00 */
[----:B------:R1:W2:Y:S03]  /*8640*/  SYNCS.PHASECHK.TRANS64.TRYWAIT P1, [R0+URZ+0xa0], R3 ;  /* 0x0000a003000075a7 */ /* 0x0002a600080211ff */
[----:B--2---:R-:W-:Y:S05]  /*8650*/  @!P1 NANOSLEEP.SYNCS 0x989680 ;  /* 0x009896800000995d */ /* 0x004fea0003900000 */
[----:B------:R-:W2:Y:S02]  /*8660*/  @!P1 SYNCS.PHASECHK.TRANS64 P1, [R0+URZ+0xa0], R3 ;  /* 0x0000a003000095a7 */ /* 0x000ea400080210ff */
[----:B--2---:R-:W-:Y:S05]  /*8670*/  @!P1 BRA `(.L_x_113) ;  /* 0xfffffffc00ec9947 */ /* 0x004fea000383ffff */
[----:B------:R-:W-:Y:S05]  /*8680*/  BRA `(.L_x_112) ;  /* 0xffffffdc00a87947 */ /* 0x000fea000383ffff */
.L_x_115:
[----:B------:R1:W1:Y:S02]  /*8690*/  SYNCS.PHASECHK.TRANS64.TRYWAIT P1, [R143+URZ+0xe0], R4 ;  /* 0x0000e0048f0075a7 */ /* 0x00026400080211ff */
[----:B-1----:R-:W-:Y:S05]  /*86a0*/  @!P1 NANOSLEEP.SYNCS 0x989680 ;  /* 0x009896800000995d */ /* 0x002fea0003900000 */
[----:B------:R-:W1:Y:S02]  /*86b0*/  @!P1 SYNCS.PHASECHK.TRANS64 P1, [R143+URZ+0xe0], R4 ;  /* 0x0000e0048f0095a7 */ /* 0x000e6400080210ff */
[----:B-1----:R-:W-:Y:S05]  /*86c0*/  @!P1 BRA `(.L_x_115) ;  /* 0xfffffffc00f09947 */ /* 0x002fea000383ffff */
[----:B------:R-:W-:Y:S05]  /*86d0*/  BRA `(.L_x_114) ;  /* 0xffffffdc00f07947 */ /* 0x000fea000383ffff */
        .weak           $__internal_0_$__cuda_sm10x_tcgen05_guardrail_trap_col_being_dealloced_not_returned_by_alloc
        .type           $__internal_0_$__cuda_sm10x_tcgen05_guardrail_trap_col_being_dealloced_not_returned_by_alloc,@function
        .size           $__internal_0_$__cuda_sm10x_tcgen05_guardrail_trap_col_being_dealloced_not_returned_by_alloc,($__internal_1_$__cuda_sm10x_tcgen05_guardrail_trap_phase_invalid_during_alloc - $__internal_0_$__cuda_sm10x_tcgen05_guardrail_trap_col_being_dealloced_not_returned_by_alloc)
$__internal_0_$__cuda_sm10x_tcgen05_guardrail_trap_col_being_dealloced_not_returned_by_alloc:
[----:B------:R-:W-:Y:S05]  /*86e0*/  BPT.TRAP 0x1 ;  /* 0x000000040000795c */ /* 0x000fea0000300000 */
[----:B------:R-:W-:-:S04]  /*86f0*/  HFMA2 R3, -RZ, RZ, 0, 0 ;  /* 0x00000000ff037431 */ /* 0x000fc800000001ff */
[----:B------:R-:W-:Y:S05]  /*8700*/  RET.REL.NODEC R2 `(_ZN7cutlass13device_kernelINS_4gemm6kernel13GemmUniversalIN4cute5tupleIJiiiiEEENS1_10collective13CollectiveMmaINS1_35MainloopSm100TmaUmmaWarpSpecializedILi10ELi2ELi4ENS5_IJNS4_1CILi2EEESB_NSA_ILi1EEEEEEEENS5_IJNSA_ILi256EEENSA_ILi64EEENSA_ILi128EEEEEENS_12float_e5m2_tENS5_IJlSC_lEEESJ_SK_NS4_8TiledMMAINS4_8MMA_AtomIJNS4_10MMA_TraitsINS4_25SM100_MMA_F8F6F4_2x1SM_SSEJSJ_SJ_fSF_SG_NS4_17integral_constantINS4_4UMMA5MajorELSR_0EEESS_NSP_INSQ_7ScaleInELST_0EEESU_EEEEEENS4_6LayoutINS5_IJSC_SC_SC_EEENS5_IJNSA_ILi0EEESZ_SZ_EEEEENS5_IJNS4_10UnderscoreES12_S12_EEEEENS4_28SM100_TMA_2SM_LOAD_MULTICASTENS4_14ComposedLayoutINS4_7SwizzleILi3ELi4ELi3EEENS4_18smem_ptr_flag_bitsILi8EEENSX_INS5_IJNSA_ILi8EEESH_EEENS5_IJSH_SC_EEEEEEEvNS4_8identityENS4_18SM100_TMA_2SM_LOADES1F_vS1G_EENS_8epilogue10collective18CollectiveEpilogueINS1J_23Sm100TmaWarpSpecializedILi1ELi1ELi64ELb0ELb0EEEJNS5_IJSH_SG_SH_EEENS5_IJNSX_ISH_SC_EENSX_ISG_SC_EEEEESJ_SK_SJ_SK_NS1J_6fusion15FusionCallbacksIS1N_NS1S_17LinearCombinationISJ_fSJ_fLNS_15FloatRoundStyleE2EEES1O_S1R_JEEENS4_5SM1004TMEM4LOAD26SM100_TMEM_LOAD_32dp32b64xENS4_13SM90_TMA_LOADENS16_INS17_ILi2ELi4ELi3EEES1A_NSX_INS5_IJS1B_SG_EEENS5_IJSG_SC_EEEEEEENS4_39AutoVectorizingCopyWithAssumedAlignmentILi128EEENS4_14SM90_TMA_STOREES27_S29_S29_EEEvvEEEEvNT_6ParamsE) ;  /* 0xffffff78023c7950 */ /* 0x000fea0003c3ffff */
        .weak           $__internal_1_$__cuda_sm10x_tcgen05_guardrail_trap_phase_invalid_during_alloc
        .type           $__internal_1_$__cuda_sm10x_tcgen05_guardrail_trap_phase_invalid_during_alloc,@function
        .size           $__internal_1_$__cuda_sm10x_tcgen05_guardrail_trap_phase_invalid_during_alloc,($__internal_2_$__cuda_sm10x_tcgen05_guardrail_trap_unallocated_columns_being_dealloced - $__internal_1_$__cuda_sm10x_tcgen05_guardrail_trap_phase_invalid_during_alloc)
$__internal_1_$__cuda_sm10x_tcgen05_guardrail_trap_phase_invalid_during_alloc:
[----:B------:R-:W-:Y:S05]  /*8710*/  BPT.TRAP 0x1 ;  /* 0x000000040000795c */ /* 0x000fea0000300000 */
[----:B------:R-:W-:-:S04]  /*8720*/  MOV R5, 0x0 ;  /* 0x0000000000057802 */ /* 0x000fc80000000f00 */
[----:B------:R-:W-:Y:S05]  /*8730*/  RET.REL.NODEC R4 `(_ZN7cutlass13device_kernelINS_4gemm6kernel13GemmUniversalIN4cute5tupleIJiiiiEEENS1_10collective13CollectiveMmaINS1_35MainloopSm100TmaUmmaWarpSpecializedILi10ELi2ELi4ENS5_IJNS4_1CILi2EEESB_NSA_ILi1EEEEEEEENS5_IJNSA_ILi256EEENSA_ILi64EEENSA_ILi128EEEEEENS_12float_e5m2_tENS5_IJlSC_lEEESJ_SK_NS4_8TiledMMAINS4_8MMA_AtomIJNS4_10MMA_TraitsINS4_25SM100_MMA_F8F6F4_2x1SM_SSEJSJ_SJ_fSF_SG_NS4_17integral_constantINS4_4UMMA5MajorELSR_0EEESS_NSP_INSQ_7ScaleInELST_0EEESU_EEEEEENS4_6LayoutINS5_IJSC_SC_SC_EEENS5_IJNSA_ILi0EEESZ_SZ_EEEEENS5_IJNS4_10UnderscoreES12_S12_EEEEENS4_28SM100_TMA_2SM_LOAD_MULTICASTENS4_14ComposedLayoutINS4_7SwizzleILi3ELi4ELi3EEENS4_18smem_ptr_flag_bitsILi8EEENSX_INS5_IJNSA_ILi8EEESH_EEENS5_IJSH_SC_EEEEEEEvNS4_8identityENS4_18SM100_TMA_2SM_LOADES1F_vS1G_EENS_8epilogue10collective18CollectiveEpilogueINS1J_23Sm100TmaWarpSpecializedILi1ELi1ELi64ELb0ELb0EEEJNS5_IJSH_SG_SH_EEENS5_IJNSX_ISH_SC_EENSX_ISG_SC_EEEEESJ_SK_SJ_SK_NS1J_6fusion15FusionCallbacksIS1N_NS1S_17LinearCombinationISJ_fSJ_fLNS_15FloatRoundStyleE2EEES1O_S1R_JEEENS4_5SM1004TMEM4LOAD26SM100_TMEM_LOAD_32dp32b64xENS4_13SM90_TMA_LOADENS16_INS17_ILi2ELi4ELi3EEES1A_NSX_INS5_IJS1B_SG_EEENS5_IJSG_SC_EEEEEEENS4_39AutoVectorizingCopyWithAssumedAlignmentILi128EEENS4_14SM90_TMA_STOREES27_S29_S29_EEEvvEEEEvNT_6ParamsE) ;  /* 0xffffff7804307950 */ /* 0x000fea0003c3ffff */
        .weak           $__internal_2_$__cuda_sm10x_tcgen05_guardrail_trap_unallocated_columns_being_dealloced
        .type           $__internal_2_$__cuda_sm10x_tcgen05_guardrail_trap_unallocated_columns_being_dealloced,@function
        .size           $__internal_2_$__cuda_sm10x_tcgen05_guardrail_trap_unallocated_columns_being_dealloced,(.L_x_168 - $__internal_2_$__cuda_sm10x_tcgen05_guardrail_trap_unallocated_columns_being_dealloced)
$__internal_2_$__cuda_sm10x_tcgen05_guardrail_trap_unallocated_columns_being_dealloced:
[----:B------:R-:W-:Y:S05]  /*8740*/  BPT.TRAP 0x1 ;  /* 0x000000040000795c */ /* 0x000fea0000300000 */
[----:B------:R-:W-:-:S04]  /*8750*/  HFMA2 R3, -RZ, RZ, 0, 0 ;  /* 0x00000000ff037431 */ /* 0x000fc800000001ff */
[----:B------:R-:W-:Y:S05]  /*8760*/  RET.REL.NODEC R2 `(_ZN7cutlass13device_kernelINS_4gemm6kernel13GemmUniversalIN4cute5tupleIJiiiiEEENS1_10collective13CollectiveMmaINS1_35MainloopSm100TmaUmmaWarpSpecializedILi10ELi2ELi4ENS5_IJNS4_1CILi2EEESB_NSA_ILi1EEEEEEEENS5_IJNSA_ILi256EEENSA_ILi64EEENSA_ILi128EEEEEENS_12float_e5m2_tENS5_IJlSC_lEEESJ_SK_NS4_8TiledMMAINS4_8MMA_AtomIJNS4_10MMA_TraitsINS4_25SM100_MMA_F8F6F4_2x1SM_SSEJSJ_SJ_fSF_SG_NS4_17integral_constantINS4_4UMMA5MajorELSR_0EEESS_NSP_INSQ_7ScaleInELST_0EEESU_EEEEEENS4_6LayoutINS5_IJSC_SC_SC_EEENS5_IJNSA_ILi0EEESZ_SZ_EEEEENS5_IJNS4_10UnderscoreES12_S12_EEEEENS4_28SM100_TMA_2SM_LOAD_MULTICASTENS4_14ComposedLayoutINS4_7SwizzleILi3ELi4ELi3EEENS4_18smem_ptr_flag_bitsILi8EEENSX_INS5_IJNSA_ILi8EEESH_EEENS5_IJSH_SC_EEEEEEEvNS4_8identityENS4_18SM100_TMA_2SM_LOADES1F_vS1G_EENS_8epilogue10collective18CollectiveEpilogueINS1J_23Sm100TmaWarpSpecializedILi1ELi1ELi64ELb0ELb0EEEJNS5_IJSH_SG_SH_EEENS5_IJNSX_ISH_SC_EENSX_ISG_SC_EEEEESJ_SK_SJ_SK_NS1J_6fusion15FusionCallbacksIS1N_NS1S_17LinearCombinationISJ_fSJ_fLNS_15FloatRoundStyleE2EEES1O_S1R_JEEENS4_5SM1004TMEM4LOAD26SM100_TMEM_LOAD_32dp32b64xENS4_13SM90_TMA_LOADENS16_INS17_ILi2ELi4ELi3EEES1A_NSX_INS5_IJS1B_SG_EEENS5_IJSG_SC_EEEEEEENS4_39AutoVectorizingCopyWithAssumedAlignmentILi128EEENS4_14SM90_TMA_STOREES27_S29_S29_EEEvvEEEEvNT_6ParamsE) ;  /* 0xffffff7802247950 */ /* 0x000fea0003c3ffff */
.L_x_167:
[----:B------:R-:W-:-:S00]  /*8770*/  BRA `(.L_x_167) ;  /* 0xfffffffc00fc7947 */ /* 0x000fc0000383ffff */
[----:B------:R-:W-:-:S00]  /*8780*/  NOP ;  /* 0x0000000000007918 */ /* 0x000fc00000000000 */
[----:B------:R-:W-:-:S00]  /*8790*/  NOP ;  /* 0x0000000000007918 */ /* 0x000fc00000000000 */
[----:B------:R-:W-:-:S00]  /*87a0*/  NOP ;  /* 0x0000000000007918 */ /* 0x000fc00000000000 */
[----:B------:R-:W-:-:S00]  /*87b0*/  NOP ;  /* 0x0000000000007918 */ /* 0x000fc00000000000 */
[----:B------:R-:W-:-:S00]  /*87c0*/  NOP ;  /* 0x0000000000007918 */ /* 0x000fc00000000000 */
[----:B------:R-:W-:-:S00]  /*87d0*/  NOP ;  /* 0x0000000000007918 */ /* 0x000fc00000000000 */
[----:B------:R-:W-:-:S00]  /*87e0*/  NOP ;  /* 0x0000000000007918 */ /* 0x000fc00000000000 */
[----:B------:R-:W-:-:S00]  /*87f0*/  NOP ;  /* 0x0000000000007918 */ /* 0x000fc00000000000 */
.L_x_168:


//--------------------- .nv.global.init           --------------------------
	.section	.nv.global.init,"aw",@progbits
.nv.global.init:
	.type		$str$27,@object
	.size		$str$27,($str$28 - $str$27)
$str$27:
        /*0000*/ 	.byte	0x28, 0x61, 0x64, 0x64, 0x72, 0x65, 0x73, 0x73, 0x20, 0x26, 0x20, 0x6d, 0x61, 0x73, 0x6b, 0x29
        /*0010*/ 	.byte	0x20, 0x3d, 0x3d, 0x20, 0x30, 0x00
	.type		$str$28,@object
	.size		$str$28,($str$26 - $str$28)
$str$28:
        /*0016*/ 	.byte	0x2f, 0x74, 0x6d, 0x70, 0x2f, 0x63, 0x75, 0x74, 0x6c, 0x61, 0x73, 0x73, 0x5f, 0x73, 0x77, 0x65
        /*0026*/ 	.byte	0x65, 0x70, 0x5f, 0x73, 0x72, 0x63, 0x2f, 0x69, 0x6e, 0x63, 0x6c, 0x75, 0x64, 0x65, 0x2f, 0x63
        /*0036*/ 	.byte	0x75, 0x74, 0x65, 0x2f, 0x70, 0x6f, 0x69, 0x6e, 0x74, 0x65, 0x72, 0x5f, 0x66, 0x6c, 0x61, 0x67
        /*0046*/ 	.byte	0x67, 0x65, 0x64, 0x2e, 0x68, 0x70, 0x70, 0x00
	.type		$str$26,@object
	.size		$str$26,($str$25 - $str$26)
$str$26:
        /*004e*/ 	.byte	0x2f, 0x74, 0x6d, 0x70, 0x2f, 0x63, 0x75, 0x74, 0x6c, 0x61, 0x73, 0x73, 0x5f, 0x73, 0x77, 0x65
        /*005e*/ 	.byte	0x65, 0x70, 0x5f, 0x73, 0x72, 0x63, 0x2f, 0x69, 0x6e, 0x63, 0x6c, 0x75, 0x64, 0x65, 0x2f, 0x63
        /*006e*/ 	.byte	0x75, 0x74, 0x65, 0x2f, 0x61, 0x74, 0x6f, 0x6d, 0x2f, 0x63, 0x6f, 0x70, 0x79, 0x5f, 0x74, 0x72
        /*007e*/ 	.byte	0x61, 0x69, 0x74, 0x73, 0x5f, 0x73, 0x6d, 0x31, 0x30, 0x30, 0x2e, 0x68, 0x70, 0x70, 0x00
	.type		$str$25,@object
	.size		$str$25,(__unnamed_1 - $str$25)
$str$25:
        /*008d*/ 	.byte	0x28, 0x28, 0x75, 0x69, 0x6e, 0x74, 0x33, 0x32, 0x5f, 0x74, 0x28, 0x74, 0x68, 0x72, 0x65, 0x61
        /*009d*/ 	.byte	0x64, 0x49, 0x64, 0x78, 0x2e, 0x78, 0x29, 0x20, 0x2f, 0x20, 0x33, 0x32, 0x29, 0x20, 0x25, 0x20
        /*00ad*/ 	.byte	0x34, 0x29, 0x20, 0x3d, 0x3d, 0x20, 0x28, 0x28, 0x28, 0x74, 0x6d, 0x65, 0x6d, 0x5f, 0x61, 0x64
        /*00bd*/ 	.byte	0x64, 0x72, 0x20, 0x3e, 0x3e, 0x20, 0x31, 0x36, 0x29, 0x20, 0x2f, 0x20, 0x33, 0x32, 0x29, 0x20
        /*00cd*/ 	.byte	0x25, 0x20, 0x34, 0x29, 0x00
	.type		__unnamed_1,@object
	.size		__unnamed_1,(__unnamed_2 - __unnamed_1)
__unnamed_1:
        /*00d2*/ 	.byte	0x61, 0x75, 0x74, 0x6f, 0x20, 0x63, 0x75, 0x74, 0x65, 0x3a, 0x3a, 0x61, 0x73, 0x5f, 0x70, 0x6f
        /* <DEDUP_REMOVED lines=24> */
        /*0262*/ 	.byte	0x43, 0x3c, 0x38, 0x31, 0x39, 0x32, 0x3e, 0x3e, 0x3e, 0x3e, 0x5d, 0x00
	.type		__unnamed_2,@object
	.size		__unnamed_2,(.L_2 - __unnamed_2)
__unnamed_2:
        /* <DEDUP_REMOVED lines=42> */
        /*050e*/ 	.byte	0x3e, 0x3e, 0x3e, 0x3e, 0x5d, 0x00
.L_2:


//--------------------- .nv.shared._ZN7cutlass13device_kernelINS_4gemm6kernel13GemmUniversalIN4cute5tupleIJiiiiEEENS1_10collective13CollectiveMmaINS1_35MainloopSm100TmaUmmaWarpSpecializedILi10ELi2ELi4ENS5_IJNS4_1CILi2EEESB_NSA_ILi1EEEEEEEENS5_IJNSA_ILi256EEENSA_ILi64EEENSA_ILi128EEEEEENS_12float_e5m2_tENS5_IJlSC_lEEESJ_SK_NS4_8TiledMMAINS4_8MMA_AtomIJNS4_10MMA_TraitsINS4_25SM100_MMA_F8F6F4_2x1SM_SSEJSJ_SJ_fSF_SG_NS4_17integral_constantINS4_4UMMA5MajorELSR_0EEESS_NSP_INSQ_7ScaleInELST_0EEESU_EEEEEENS4_6LayoutINS5_IJSC_SC_SC_EEENS5_IJNSA_ILi0EEESZ_SZ_EEEEENS5_IJNS4_10UnderscoreES12_S12_EEEEENS4_28SM100_TMA_2SM_LOAD_MULTICASTENS4_14ComposedLayoutINS4_7SwizzleILi3ELi4ELi3EEENS4_18smem_ptr_flag_bitsILi8EEENSX_INS5_IJNSA_ILi8EEESH_EEENS5_IJSH_SC_EEEEEEEvNS4_8identityENS4_18SM100_TMA_2SM_LOADES1F_vS1G_EENS_8epilogue10collective18CollectiveEpilogueINS1J_23Sm100TmaWarpSpecializedILi1ELi1ELi64ELb0ELb0EEEJNS5_IJSH_SG_SH_EEENS5_IJNSX_ISH_SC_EENSX_ISG_SC_EEEEESJ_SK_SJ_SK_NS1J_6fusion15FusionCallbacksIS1N_NS1S_17LinearCombinationISJ_fSJ_fLNS_15FloatRoundStyleE2EEES1O_S1R_JEEENS4_5SM1004TMEM4LOAD26SM100_TMEM_LOAD_32dp32b64xENS4_13SM90_TMA_LOADENS16_INS17_ILi2ELi4ELi3EEES1A_NSX_INS5_IJS1B_SG_EEENS5_IJSG_SC_EEEEEEENS4_39AutoVectorizingCopyWithAssumedAlignmentILi128EEENS4_14SM90_TMA_STOREES27_S29_S29_EEEvvEEEEvNT_6ParamsE --------------------------
	.section	.nv.shared._ZN7cutlass13device_kernelINS_4gemm6kernel13GemmUniversalIN4cute5tupleIJiiiiEEENS1_10collective13CollectiveMmaINS1_35MainloopSm100TmaUmmaWarpSpecializedILi10ELi2ELi4ENS5_IJNS4_1CILi2EEESB_NSA_ILi1EEEEEEEENS5_IJNSA_ILi256EEENSA_ILi64EEENSA_ILi128EEEEEENS_12float_e5m2_tENS5_IJlSC_lEEESJ_SK_NS4_8TiledMMAINS4_8MMA_AtomIJNS4_10MMA_TraitsINS4_25SM100_MMA_F8F6F4_2x1SM_SSEJSJ_SJ_fSF_SG_NS4_17integral_constantINS4_4UMMA5MajorELSR_0EEESS_NSP_INSQ_7ScaleInELST_0EEESU_EEEEEENS4_6LayoutINS5_IJSC_SC_SC_EEENS5_IJNSA_ILi0EEESZ_SZ_EEEEENS5_IJNS4_10UnderscoreES12_S12_EEEEENS4_28SM100_TMA_2SM_LOAD_MULTICASTENS4_14ComposedLayoutINS4_7SwizzleILi3ELi4ELi3EEENS4_18smem_ptr_flag_bitsILi8EEENSX_INS5_IJNSA_ILi8EEESH_EEENS5_IJSH_SC_EEEEEEEvNS4_8identityENS4_18SM100_TMA_2SM_LOADES1F_vS1G_EENS_8epilogue10collective18CollectiveEpilogueINS1J_23Sm100TmaWarpSpecializedILi1ELi1ELi64ELb0ELb0EEEJNS5_IJSH_SG_SH_EEENS5_IJNSX_ISH_SC_EENSX_ISG_SC_EEEEESJ_SK_SJ_SK_NS1J_6fusion15FusionCallbacksIS1N_NS1S_17LinearCombinationISJ_fSJ_fLNS_15FloatRoundStyleE2EEES1O_S1R_JEEENS4_5SM1004TMEM4LOAD26SM100_TMEM_LOAD_32dp32b64xENS4_13SM90_TMA_LOADENS16_INS17_ILi2ELi4ELi3EEES1A_NSX_INS5_IJS1B_SG_EEENS5_IJSG_SC_EEEEEEENS4_39AutoVectorizingCopyWithAssumedAlignmentILi128EEENS4_14SM90_TMA_STOREES27_S29_S29_EEEvvEEEEvNT_6ParamsE,"aw",@nobits
	.sectionflags	@""
	.align	16
	.zero		1024


//--------------------- .nv.shared.reserved.0     --------------------------
	.section	.nv.shared.reserved.0,"aw",@nobits
	.weak		__nv_reservedSMEM_offset_0_alias
	.size		__nv_reservedSMEM_offset_0_alias, 0, 64
	.other		__nv_reservedSMEM_offset_0_alias,@"STO_CUDA_RESERVED_SHARED STV_DEFAULT"
__nv_reservedSMEM_offset_0_alias:
	.zero		0
.nv.shared.reserved.0:
	.zero		64
	.weak		__nv_reservedSMEM_tcgen05_partition
	.type		__nv_reservedSMEM_tcgen05_partition,@object
	.size		__nv_reservedSMEM_tcgen05_partition,(.L_0 - __nv_reservedSMEM_tcgen05_partition)
__nv_reservedSMEM_tcgen05_partition:
	.zero		32
.L_0:


//--------------------- .nv.global                --------------------------
	.section	.nv.global,"aw",@nobits
.nv.global:
	.type		_ZN40_INTERNAL_426e89dd_4_k_cu_154a1100_290094cute1_E,@object
	.size		_ZN40_INTERNAL_426e89dd_4_k_cu_154a1100_290094cute1_E,(_ZN40_INTERNAL_426e89dd_4_k_cu_154a1100_290094cuda3std3__45__cpo6cbeginE - _ZN40_INTERNAL_426e89dd_4_k_cu_154a1100_290094cute1_E)
_ZN40_INTERNAL_426e89dd_4_k_cu_154a1100_290094cute1_E:
	.zero		1
	.type		_ZN40_INTERNAL_426e89dd_4_k_cu_154a1100_290094cuda3std3__45__cpo6cbeginE,@object
	.size		_ZN40_INTERNAL_426e89dd_4_k_cu_154a1100_290094cuda3std3__45__cpo6cbeginE,(_ZN40_INTERNAL_426e89dd_4_k_cu_154a1100_290094cuda3std3__48in_placeE - _ZN40_INTERNAL_426e89dd_4_k_cu_154a1100_290094cuda3std3__45__cpo6cbeginE)
_ZN40_INTERNAL_426e89dd_4_k_cu_154a1100_290094cuda3std3__45__cpo6cbeginE:
	.zero		1
	.type		_ZN40_INTERNAL_426e89dd_4_k_cu_154a1100_290094cuda3std3__48in_placeE,@object
	.size		_ZN40_INTERNAL_426e89dd_4_k_cu_154a1100_290094cuda3std3__48in_placeE,(_ZN40_INTERNAL_426e89dd_4_k_cu_154a1100_290094cuda3std6ranges3__45__cpo9iter_moveE - _ZN40_INTERNAL_426e89dd_4_k_cu_154a1100_290094cuda3std3__48in_placeE)
_ZN40_INTERNAL_426e89dd_4_k_cu_154a1100_290094cuda3std3__48in_placeE:
	.zero		1
	.type		_ZN40_INTERNAL_426e89dd_4_k_cu_154a1100_290094cuda3std6ranges3__45__cpo9iter_moveE,@object
	.size		_ZN40_INTERNAL_426e89dd_4_k_cu_154a1100_290094cuda3std6ranges3__45__cpo9iter_moveE,(_ZN40_INTERNAL_426e89dd_4_k_cu_154a1100_290094cuda3std3__45__cpo5beginE - _ZN40_INTERNAL_426e89dd_4_k_cu_154a1100_290094cuda3std6ranges3__45__cpo9iter_moveE)
_ZN40_INTERNAL_426e89dd_4_k_cu_154a1100_290094cuda3std6ranges3__45__cpo9iter_moveE:
	.zero		1
	.type		_ZN40_INTERNAL_426e89dd_4_k_cu_154a1100_290094cuda3std3__45__cpo5beginE,@object
	.size		_ZN40_INTERNAL_426e89dd_4_k_cu_154a1100_290094cuda3std3__45__cpo5beginE,(_ZN40_INTERNAL_426e89dd_4_k_cu_154a1100_290094cuda3std3__442_GLOBAL__N__426e89dd_4_k_cu_154a1100_290096ignoreE - _ZN40_INTERNAL_426e89dd_4_k_cu_154a1100_290094cuda3std3__45__cpo5beginE)
_ZN40_INTERNAL_426e89dd_4_k_cu_154a1100_290094cuda3std3__45__cpo5beginE:
	.zero		1
	.type		_ZN40_INTERNAL_426e89dd_4_k_cu_154a1100_290094cuda3std3__442_GLOBAL__N__426e89dd_4_k_cu_154a1100_290096ignoreE,@object
	.size		_ZN40_INTERNAL_426e89dd_4_k_cu_154a1100_290094cuda3std3__442_GLOBAL__N__426e89dd_4_k_cu_154a1100_290096ignoreE,(_ZN40_INTERNAL_426e89dd_4_k_cu_154a1100_290094cute7productE - _ZN40_INTERNAL_426e89dd_4_k_cu_154a1100_290094cuda3std3__442_GLOBAL__N__426e89dd_4_k_cu_154a1100_290096ignoreE)
_ZN40_INTERNAL_426e89dd_4_k_cu_154a1100_290094cuda3std3__442_GLOBAL__N__426e89dd_4_k_cu_154a1100_290096ignoreE:
	.zero		1
	.type		_ZN40_INTERNAL_426e89dd_4_k_cu_154a1100_290094cute7productE,@object
	.size		_ZN40_INTERNAL_426e89dd_4_k_cu_154a1100_290094cute7productE,(_ZN40_INTERNAL_426e89dd_4_k_cu_154a1100_290094cuda3std3__45__cpo3endE - _ZN40_INTERNAL_426e89dd_4_k_cu_154a1100_290094cute7productE)
_ZN40_INTERNAL_426e89dd_4_k_cu_154a1100_290094cute7productE:
	.zero		1
	.type		_ZN40_INTERNAL_426e89dd_4_k_cu_154a1100_290094cuda3std3__45__cpo3endE,@object
	.size		_ZN40_INTERNAL_426e89dd_4_k_cu_154a1100_290094cuda3std3__45__cpo3endE,(_ZN40_INTERNAL_426e89dd_4_k_cu_154a1100_290094cuda3std3__419piecewise_constructE - _ZN40_INTERNAL_426e89dd_4_k_cu_154a1100_290094cuda3std3__45__cpo3endE)
_ZN40_INTERNAL_426e89dd_4_k_cu_154a1100_290094cuda3std3__45__cpo3endE:
	.zero		1
	.type		_ZN40_INTERNAL_426e89dd_4_k_cu_154a1100_290094cuda3std3__419piecewise_constructE,@object
	.size		_ZN40_INTERNAL_426e89dd_4_k_cu_154a1100_290094cuda3std3__419piecewise_constructE,(_ZN40_INTERNAL_426e89dd_4_k_cu_154a1100_290094cuda3std3__45__cpo4cendE - _ZN40_INTERNAL_426e89dd_4_k_cu_154a1100_290094cuda3std3__419piecewise_constructE)
_ZN40_INTERNAL_426e89dd_4_k_cu_154a1100_290094cuda3std3__419piecewise_constructE:
	.zero		1
	.type		_ZN40_INTERNAL_426e89dd_4_k_cu_154a1100_290094cuda3std3__45__cpo4cendE,@object
	.size		_ZN40_INTERNAL_426e89dd_4_k_cu_154a1100_290094cuda3std3__45__cpo4cendE,(_ZN40_INTERNAL_426e89dd_4_k_cu_154a1100_290094cuda3std6ranges3__45__cpo4swapE - _ZN40_INTERNAL_426e89dd_4_k_cu_154a1100_290094cuda3std3__45__cpo4cendE)
_ZN40_INTERNAL_426e89dd_4_k_cu_154a1100_290094cuda3std3__45__cpo4cendE:
	.zero		1
	.type		_ZN40_INTERNAL_426e89dd_4_k_cu_154a1100_290094cuda3std6ranges3__45__cpo4swapE,@object
	.size		_ZN40_INTERNAL_426e89dd_4_k_cu_154a1100_290094cuda3std6ranges3__45__cpo4swapE,(.L_10 - _ZN40_INTERNAL_426e89dd_4_k_cu_154a1100_290094cuda3std6ranges3__45__cpo4swapE)
_ZN40_INTERNAL_426e89dd_4_k_cu_154a1100_290094cuda3std6ranges3__45__cpo4swapE:
	.zero		1
.L_10:


//--------------------- .nv.constant0._ZN7cutlass13device_kernelINS_4gemm6kernel13GemmUniversalIN4cute5tupleIJiiiiEEENS1_10collective13CollectiveMmaINS1_35MainloopSm100TmaUmmaWarpSpecializedILi10ELi2ELi4ENS5_IJNS4_1CILi2EEESB_NSA_ILi1EEEEEEEENS5_IJNSA_ILi256EEENSA_ILi64EEENSA_ILi128EEEEEENS_12float_e5m2_tENS5_IJlSC_lEEESJ_SK_NS4_8TiledMMAINS4_8MMA_AtomIJNS4_10MMA_TraitsINS4_25SM100_MMA_F8F6F4_2x1SM_SSEJSJ_SJ_fSF_SG_NS4_17integral_constantINS4_4UMMA5MajorELSR_0EEESS_NSP_INSQ_7ScaleInELST_0EEESU_EEEEEENS4_6LayoutINS5_IJSC_SC_SC_EEENS5_IJNSA_ILi0EEESZ_SZ_EEEEENS5_IJNS4_10UnderscoreES12_S12_EEEEENS4_28SM100_TMA_2SM_LOAD_MULTICASTENS4_14ComposedLayoutINS4_7SwizzleILi3ELi4ELi3EEENS4_18smem_ptr_flag_bitsILi8EEENSX_INS5_IJNSA_ILi8EEESH_EEENS5_IJSH_SC_EEEEEEEvNS4_8identityENS4_18SM100_TMA_2SM_LOADES1F_vS1G_EENS_8epilogue10collective18CollectiveEpilogueINS1J_23Sm100TmaWarpSpecializedILi1ELi1ELi64ELb0ELb0EEEJNS5_IJSH_SG_SH_EEENS5_IJNSX_ISH_SC_EENSX_ISG_SC_EEEEESJ_SK_SJ_SK_NS1J_6fusion15FusionCallbacksIS1N_NS1S_17LinearCombinationISJ_fSJ_fLNS_15FloatRoundStyleE2EEES1O_S1R_JEEENS4_5SM1004TMEM4LOAD26SM100_TMEM_LOAD_32dp32b64xENS4_13SM90_TMA_LOADENS16_INS17_ILi2ELi4ELi3EEES1A_NSX_INS5_IJS1B_SG_EEENS5_IJSG_SC_EEEEEEENS4_39AutoVectorizingCopyWithAssumedAlignmentILi128EEENS4_14SM90_TMA_STOREES27_S29_S29_EEEvvEEEEvNT_6ParamsE --------------------------
	.section	.nv.constant0._ZN7cutlass13device_kernelINS_4gemm6kernel13GemmUniversalIN4cute5tupleIJiiiiEEENS1_10collective13CollectiveMmaINS1_35MainloopSm100TmaUmmaWarpSpecializedILi10ELi2ELi4ENS5_IJNS4_1CILi2EEESB_NSA_ILi1EEEEEEEENS5_IJNSA_ILi256EEENSA_ILi64EEENSA_ILi128EEEEEENS_12float_e5m2_tENS5_IJlSC_lEEESJ_SK_NS4_8TiledMMAINS4_8MMA_AtomIJNS4_10MMA_TraitsINS4_25SM100_MMA_F8F6F4_2x1SM_SSEJSJ_SJ_fSF_SG_NS4_17integral_constantINS4_4UMMA5MajorELSR_0EEESS_NSP_INSQ_7ScaleInELST_0EEESU_EEEEEENS4_6LayoutINS5_IJSC_SC_SC_EEENS5_IJNSA_ILi0EEESZ_SZ_EEEEENS5_IJNS4_10UnderscoreES12_S12_EEEEENS4_28SM100_TMA_2SM_LOAD_MULTICASTENS4_14ComposedLayoutINS4_7SwizzleILi3ELi4ELi3EEENS4_18smem_ptr_flag_bitsILi8EEENSX_INS5_IJNSA_ILi8EEESH_EEENS5_IJSH_SC_EEEEEEEvNS4_8identityENS4_18SM100_TMA_2SM_LOADES1F_vS1G_EENS_8epilogue10collective18CollectiveEpilogueINS1J_23Sm100TmaWarpSpecializedILi1ELi1ELi64ELb0ELb0EEEJNS5_IJSH_SG_SH_EEENS5_IJNSX_ISH_SC_EENSX_ISG_SC_EEEEESJ_SK_SJ_SK_NS1J_6fusion15FusionCallbacksIS1N_NS1S_17LinearCombinationISJ_fSJ_fLNS_15FloatRoundStyleE2EEES1O_S1R_JEEENS4_5SM1004TMEM4LOAD26SM100_TMEM_LOAD_32dp32b64xENS4_13SM90_TMA_LOADENS16_INS17_ILi2ELi4ELi3EEES1A_NSX_INS5_IJS1B_SG_EEENS5_IJSG_SC_EEEEEEENS4_39AutoVectorizingCopyWithAssumedAlignmentILi128EEENS4_14SM90_TMA_STOREES27_S29_S29_EEEvvEEEEvNT_6ParamsE,"a",@progbits
	.sectionflags	@""
	.align	4
.nv.constant0._ZN7cutlass13device_kernelINS_4gemm6kernel13GemmUniversalIN4cute5tupleIJiiiiEEENS1_10collective13CollectiveMmaINS1_35MainloopSm100TmaUmmaWarpSpecializedILi10ELi2ELi4ENS5_IJNS4_1CILi2EEESB_NSA_ILi1EEEEEEEENS5_IJNSA_ILi256EEENSA_ILi64EEENSA_ILi128EEEEEENS_12float_e5m2_tENS5_IJlSC_lEEESJ_SK_NS4_8TiledMMAINS4_8MMA_AtomIJNS4_10MMA_TraitsINS4_25SM100_MMA_F8F6F4_2x1SM_SSEJSJ_SJ_fSF_SG_NS4_17integral_constantINS4_4UMMA5MajorELSR_0EEESS_NSP_INSQ_7ScaleInELST_0EEESU_EEEEEENS4_6LayoutINS5_IJSC_SC_SC_EEENS5_IJNSA_ILi0EEESZ_SZ_EEEEENS5_IJNS4_10UnderscoreES12_S12_EEEEENS4_28SM100_TMA_2SM_LOAD_MULTICASTENS4_14ComposedLayoutINS4_7SwizzleILi3ELi4ELi3EEENS4_18smem_ptr_flag_bitsILi8EEENSX_INS5_IJNSA_ILi8EEESH_EEENS5_IJSH_SC_EEEEEEEvNS4_8identityENS4_18SM100_TMA_2SM_LOADES1F_vS1G_EENS_8epilogue10collective18CollectiveEpilogueINS1J_23Sm100TmaWarpSpecializedILi1ELi1ELi64ELb0ELb0EEEJNS5_IJSH_SG_SH_EEENS5_IJNSX_ISH_SC_EENSX_ISG_SC_EEEEESJ_SK_SJ_SK_NS1J_6fusion15FusionCallbacksIS1N_NS1S_17LinearCombinationISJ_fSJ_fLNS_15FloatRoundStyleE2EEES1O_S1R_JEEENS4_5SM1004TMEM4LOAD26SM100_TMEM_LOAD_32dp32b64xENS4_13SM90_TMA_LOADENS16_INS17_ILi2ELi4ELi3EEES1A_NSX_INS5_IJS1B_SG_EEENS5_IJSG_SC_EEEEEEENS4_39AutoVectorizingCopyWithAssumedAlignmentILi128EEENS4_14SM90_TMA_STOREES27_S29_S29_EEEvvEEEEvNT_6ParamsE:
	.zero		2944


//--------------------- SYMBOLS --------------------------

	.type		.nv.reservedSmem.offset0,@object
	.size		.nv.reservedSmem.offset0,0x4
	.type		.nv.reservedSmem.cap,@object
	.size		.nv.reservedSmem.cap,0x4
	.type		__assertfail,@function
